	.target	sm_90a

	.elftype	@"ET_EXEC"


//--------------------- .note.nv.tkinfo           --------------------------
	.section	.note.nv.tkinfo,"",@"SHT_NOTE"
	.sectionflags	@"SHF_NOTE_NV_TKINFO"
	.tkinfo
        /*0018*/ 	.word	0x00000002
        /*0030*/ 	.string	""
        /*0030*/ 	.string	"ptxas"
        /*0030*/ 	.string	"Cuda compilation tools, release 13.0, V13.0.88"
        /*0030*/ 	.string	"Build cuda_13.0.r13.0/compiler.36424714_0"
        /*0030*/ 	.string	"-arch sm_90a -m 64 "



//--------------------- .note.nv.cuinfo           --------------------------
	.section	.note.nv.cuinfo,"",@"SHT_NOTE"
	.sectionflags	@"SHF_NOTE_NV_CUINFO"
        /*0018*/ 	.short	0x0002
        /*001a*/ 	.short	0x005a
        /*001c*/ 	.short	0x0082
	.zero		2


//--------------------- .nv.info                  --------------------------
	.section	.nv.info,"",@"SHT_CUDA_INFO"
	.align	4


	//----- nvinfo : EIATTR_REGCOUNT
	.align		4
        /*0000*/ 	.byte	0x04, 0x2f
        /*0002*/ 	.short	(.L_16 - .L_15)
	.align		4
.L_15:
        /*0004*/ 	.word	index@(_ZN7cutlass13device_kernelINS_4fmha6kernel13FmhaKernelTmaINS1_10collective15FmhaMainloopTmaINS_6half_tEfN4cute5tupleIJNS7_1CILi64EEENS9_ILi128EEESB_EEENS4_13DefaultFusionEJEEENS4_15FmhaFwdEpilogueIS6_fSC_EEJEEEEEvNT_6ParamsE)
        /*0008*/ 	.word	0x000000a0


	//----- nvinfo : EIATTR_FRAME_SIZE
	.align		4
.L_16:
        /*000c*/ 	.byte	0x04, 0x11
        /*000e*/ 	.short	(.L_18 - .L_17)
	.align		4
.L_17:
        /*0010*/ 	.word	index@($__internal_0_$__cuda_sm20_rcp_rn_f32_slowpath)
        /*0014*/ 	.word	0x00000000


	//----- nvinfo : EIATTR_FRAME_SIZE
	.align		4
.L_18:
        /*0018*/ 	.byte	0x04, 0x11
        /*001a*/ 	.short	(.L_20 - .L_19)
	.align		4
.L_19:
        /*001c*/ 	.word	index@(_ZN7cutlass13device_kernelINS_4fmha6kernel13FmhaKernelTmaINS1_10collective15FmhaMainloopTmaINS_6half_tEfN4cute5tupleIJNS7_1CILi64EEENS9_ILi128EEESB_EEENS4_13DefaultFusionEJEEENS4_15FmhaFwdEpilogueIS6_fSC_EEJEEEEEvNT_6ParamsE)
        /*0020*/ 	.word	0x00000000


	//----- nvinfo : EIATTR_MIN_STACK_SIZE
	.align		4
.L_20:
        /*0024*/ 	.byte	0x04, 0x12
        /*0026*/ 	.short	(.L_22 - .L_21)
	.align		4
.L_21:
        /*0028*/ 	.word	index@(_ZN7cutlass13device_kernelINS_4fmha6kernel13FmhaKernelTmaINS1_10collective15FmhaMainloopTmaINS_6half_tEfN4cute5tupleIJNS7_1CILi64EEENS9_ILi128EEESB_EEENS4_13DefaultFusionEJEEENS4_15FmhaFwdEpilogueIS6_fSC_EEJEEEEEvNT_6ParamsE)
        /*002c*/ 	.word	0x00000000
.L_22:


//--------------------- .nv.compat                --------------------------
	.section	.nv.compat,"",@"SHT_CUDA_COMPAT_INFO"
	.align	4
        /*0000*/ 	.byte	0x02, 0x09, 0x01, 0x00, 0x02, 0x02, 0x04, 0x00, 0x02, 0x05, 0x05, 0x00, 0x03, 0x07, 0x01, 0x01
        /*0010*/ 	.byte	0x02, 0x03, 0x01, 0x00, 0x02, 0x06, 0x01, 0x00, 0x04, 0x0b, 0x08, 0x00, 0x00, 0x00, 0x00, 0x00
        /*0020*/ 	.byte	0x00, 0x00, 0x00, 0x00


//--------------------- .nv.info._ZN7cutlass13device_kernelINS_4fmha6kernel13FmhaKernelTmaINS1_10collective15FmhaMainloopTmaINS_6half_tEfN4cute5tupleIJNS7_1CILi64EEENS9_ILi128EEESB_EEENS4_13DefaultFusionEJEEENS4_15FmhaFwdEpilogueIS6_fSC_EEJEEEEEvNT_6ParamsE --------------------------
	.section	.nv.info._ZN7cutlass13device_kernelINS_4fmha6kernel13FmhaKernelTmaINS1_10collective15FmhaMainloopTmaINS_6half_tEfN4cute5tupleIJNS7_1CILi64EEENS9_ILi128EEESB_EEENS4_13DefaultFusionEJEEENS4_15FmhaFwdEpilogueIS6_fSC_EEJEEEEEvNT_6ParamsE,"",@"SHT_CUDA_INFO"
	.sectionflags	@""
	.align	4


	//----- nvinfo : EIATTR_CUDA_API_VERSION
	.align		4
        /*0000*/ 	.byte	0x04, 0x37
        /*0002*/ 	.short	(.L_24 - .L_23)
.L_23:
        /*0004*/ 	.word	0x00000082


	//----- nvinfo : EIATTR_KPARAM_INFO
	.align		4
.L_24:
        /*0008*/ 	.byte	0x04, 0x17
        /*000a*/ 	.short	(.L_26 - .L_25)
.L_25:
        /*000c*/ 	.word	0x00000000
        /*0010*/ 	.short	0x0000
        /*0012*/ 	.short	0x0070
        /*0014*/ 	.byte	0x00, 0xf0, 0x01, 0x20


	//----- nvinfo : EIATTR_SPARSE_MMA_MASK
	.align		4
.L_26:
        /*0018*/ 	.byte	0x03, 0x50
        /*001a*/ 	.short	0x0000


	//----- nvinfo : EIATTR_MAXREG_COUNT
	.align		4
        /*001c*/ 	.byte	0x03, 0x1b
        /*001e*/ 	.short	0x00ff


	//----- nvinfo : EIATTR_NUM_BARRIERS
	.align		4
        /*0020*/ 	.byte	0x02, 0x4c
        /*0022*/ 	.byte	0x02
	.zero		1


	//----- nvinfo : EIATTR_EXTERNS
	.align		4
        /*0024*/ 	.byte	0x04, 0x0f
        /*0026*/ 	.short	(.L_28 - .L_27)


	//   ....[0]....
	.align		4
.L_27:
        /*0028*/ 	.word	index@(__assertfail)


	//----- nvinfo : EIATTR_MERCURY_ISA_VERSION
	.align		4
.L_28:
        /*002c*/ 	.byte	0x03, 0x5f
        /*002e*/ 	.short	0x0101


	//----- nvinfo : EIATTR_COOP_GROUP_MASK_REGIDS
	.align		4
        /*0030*/ 	.byte	0x04, 0x29
        /*0032*/ 	.short	(.L_30 - .L_29)


	//   ....[0]....
.L_29:
        /*0034*/ 	.word	0xffffffff


	//   ....[1]....
        /*0038*/ 	.word	0xffffffff


	//   ....[2]....
        /*003c*/ 	.word	0xffffffff


	//   ....[3]....
        /*0040*/ 	.word	0xffffffff


	//   ....[4]....
        /*0044*/ 	.word	0xffffffff


	//   ....[5]....
        /*0048*/ 	.word	0xffffffff


	//   ....[6]....
        /*004c*/ 	.word	0xffffffff


	//   ....[7]....
        /*0050*/ 	.word	0xffffffff


	//   ....[8]....
        /*0054*/ 	.word	0xffffffff


	//   ....[9]....
        /*0058*/ 	.word	0xffffffff


	//   ....[10]....
        /*005c*/ 	.word	0xffffffff


	//   ....[11]....
        /*0060*/ 	.word	0xffffffff


	//   ....[12]....
        /*0064*/ 	.word	0xffffffff


	//   ....[13]....
        /*0068*/ 	.word	0xffffffff


	//   ....[14]....
        /*006c*/ 	.word	0xffffffff


	//   ....[15]....
        /*0070*/ 	.word	0xffffffff


	//   ....[16]....
        /*0074*/ 	.word	0xffffffff


	//----- nvinfo : EIATTR_COOP_GROUP_INSTR_OFFSETS
	.align		4
.L_30:
        /*0078*/ 	.byte	0x04, 0x28
        /*007a*/ 	.short	(.L_32 - .L_31)


	//   ....[0]....
.L_31:
        /*007c*/ 	.word	0x00000050


	//   ....[1]....
        /*0080*/ 	.word	0x00000140


	//   ....[2]....
        /*0084*/ 	.word	0x00000270


	//   ....[3]....
        /*0088*/ 	.word	0x00000410


	//   ....[4]....
        /*008c*/ 	.word	0x000005b0


	//   ....[5]....
        /*0090*/ 	.word	0x00001e00


	//   ....[6]....
        /*0094*/ 	.word	0x00001e10


	//   ....[7]....
        /*0098*/ 	.word	0x00001e40


	//   ....[8]....
        /*009c*/ 	.word	0x00001e50


	//   ....[9]....
        /*00a0*/ 	.word	0x00004950


	//   ....[10]....
        /*00a4*/ 	.word	0x00004970


	//   ....[11]....
        /*00a8*/ 	.word	0x000049a0


	//   ....[12]....
        /*00ac*/ 	.word	0x000049b0


	//   ....[13]....
        /*00b0*/ 	.word	0x00007110


	//   ....[14]....
        /*00b4*/ 	.word	0x00007140


	//   ....[15]....
        /*00b8*/ 	.word	0x00007190


	//   ....[16]....
        /*00bc*/ 	.word	0x000071b0


	//----- nvinfo : EIATTR_SYSCALL_OFFSETS
	.align		4
.L_32:
        /*00c0*/ 	.byte	0x04, 0x46
        /*00c2*/ 	.short	(.L_34 - .L_33)


	//   ....[0]....
.L_33:
        /*00c4*/ 	.word	0x00007cf0


	//   ....[1]....
        /*00c8*/ 	.word	0x00007e10


	//----- nvinfo : EIATTR_MBARRIER_INSTR_OFFSETS
	.align		4
.L_34:
        /*00cc*/ 	.byte	0x04, 0x39
        /*00ce*/ 	.short	(.L_36 - .L_35)


	//   ....[0]....
.L_35:
        /*00d0*/ 	.word	0x00000240
        /*00d4*/ 	.word	0x000000ff
        /*00d8*/ 	.word	0x00024040
        /*00dc*/ 	.short	0x0100
        /*00de*/ 	.byte	0x08
	.zero		1


	//   ....[1]....
        /*00e0*/ 	.word	0x00000250
        /*00e4*/ 	.word	0x000000ff
        /*00e8*/ 	.word	0x00024048
        /*00ec*/ 	.short	0x0100
        /*00ee*/ 	.byte	0x08
	.zero		1


	//   ....[2]....
        /*00f0*/ 	.word	0x00000380
        /*00f4*/ 	.word	0x000000ff
        /*00f8*/ 	.word	0x00024000
        /*00fc*/ 	.short	0x0100
        /*00fe*/ 	.byte	0x08
	.zero		1


	//   ....[3]....
        /*0100*/ 	.word	0x00000390
        /*0104*/ 	.word	0x000000ff
        /*0108*/ 	.word	0x00024020
        /*010c*/ 	.short	0x0100
        /*010e*/ 	.byte	0x08
	.zero		1


	//   ....[4]....
        /*0110*/ 	.word	0x000003a0
        /*0114*/ 	.word	0x000000ff
        /*0118*/ 	.word	0x00024008
        /*011c*/ 	.short	0x0100
        /*011e*/ 	.byte	0x08
	.zero		1


	//   ....[5]....
        /*0120*/ 	.word	0x000003b0
        /*0124*/ 	.word	0x000000ff
        /*0128*/ 	.word	0x00024028
        /*012c*/ 	.short	0x0100
        /*012e*/ 	.byte	0x08
	.zero		1


	//   ....[6]....
        /*0130*/ 	.word	0x000003c0
        /*0134*/ 	.word	0x000000ff
        /*0138*/ 	.word	0x00024010
        /*013c*/ 	.short	0x0100
        /*013e*/ 	.byte	0x08
	.zero		1


	//   ....[7]....
        /*0140*/ 	.word	0x000003d0
        /*0144*/ 	.word	0x000000ff
        /*0148*/ 	.word	0x00024030
        /*014c*/ 	.short	0x0100
        /*014e*/ 	.byte	0x08
	.zero		1


	//   ....[8]....
        /*0150*/ 	.word	0x000003e0
        /*0154*/ 	.word	0x000000ff
        /*0158*/ 	.word	0x00024018
        /*015c*/ 	.short	0x0100
        /*015e*/ 	.byte	0x08
	.zero		1


	//   ....[9]....
        /*0160*/ 	.word	0x000003f0
        /*0164*/ 	.word	0x000000ff
        /*0168*/ 	.word	0x00024038
        /*016c*/ 	.short	0x0100
        /*016e*/ 	.byte	0x08
	.zero		1


	//   ....[10]....
        /*0170*/ 	.word	0x00000520
        /*0174*/ 	.word	0x000000ff
        /*0178*/ 	.word	0x00024050
        /*017c*/ 	.short	0x0100
        /*017e*/ 	.byte	0x08
	.zero		1


	//   ....[11]....
        /*0180*/ 	.word	0x00000530
        /*0184*/ 	.word	0x000000ff
        /*0188*/ 	.word	0x00024070
        /*018c*/ 	.short	0x0100
        /*018e*/ 	.byte	0x08
	.zero		1


	//   ....[12]....
        /*0190*/ 	.word	0x00000540
        /*0194*/ 	.word	0x000000ff
        /*0198*/ 	.word	0x00024058
        /*019c*/ 	.short	0x0100
        /*019e*/ 	.byte	0x08
	.zero		1


	//   ....[13]....
        /*01a0*/ 	.word	0x00000550
        /*01a4*/ 	.word	0x000000ff
        /*01a8*/ 	.word	0x00024078
        /*01ac*/ 	.short	0x0100
        /*01ae*/ 	.byte	0x08
	.zero		1


	//   ....[14]....
        /*01b0*/ 	.word	0x00000560
        /*01b4*/ 	.word	0x000000ff
        /*01b8*/ 	.word	0x00024060
        /*01bc*/ 	.short	0x0100
        /*01be*/ 	.byte	0x08
	.zero		1


	//   ....[15]....
        /*01c0*/ 	.word	0x00000570
        /*01c4*/ 	.word	0x000000ff
        /*01c8*/ 	.word	0x00024080
        /*01cc*/ 	.short	0x0100
        /*01ce*/ 	.byte	0x08
	.zero		1


	//   ....[16]....
        /*01d0*/ 	.word	0x00000580
        /*01d4*/ 	.word	0x000000ff
        /*01d8*/ 	.word	0x00024068
        /*01dc*/ 	.short	0x0100
        /*01de*/ 	.byte	0x08
	.zero		1


	//   ....[17]....
        /*01e0*/ 	.word	0x00000590
        /*01e4*/ 	.word	0x000000ff
        /*01e8*/ 	.word	0x00024088
        /*01ec*/ 	.short	0x0100
        /*01ee*/ 	.byte	0x08
	.zero		1


	//   ....[18]....
        /*01f0*/ 	.word	0x000006c0
        /*01f4*/ 	.word	0x00000003
        /*01f8*/ 	.word	0x00024048
        /*01fc*/ 	.short	0x010a
        /*01fe*/ 	.byte	0x3f
	.zero		1


	//   ....[19]....
        /*0200*/ 	.word	0x000009d0
        /*0204*/ 	.word	0x00000003
        /*0208*/ 	.word	0x00024020
        /*020c*/ 	.short	0x010a
        /*020e*/ 	.byte	0x3f
	.zero		1


	//   ....[20]....
        /*0210*/ 	.word	0x00000bf0
        /*0214*/ 	.word	0x00000000
        /*0218*/ 	.word	0x00024020
        /*021c*/ 	.short	0x010a
        /*021e*/ 	.byte	0x3f
	.zero		1


	//   ....[21]....
        /*0220*/ 	.word	0x00000e80
        /*0224*/ 	.word	0x00000002
        /*0228*/ 	.word	0x00024020
        /*022c*/ 	.short	0x010a
        /*022e*/ 	.byte	0x3f
	.zero		1


	//   ....[22]....
        /*0230*/ 	.word	0x00001100
        /*0234*/ 	.word	0x00000003
        /*0238*/ 	.word	0x00024020
        /*023c*/ 	.short	0x010a
        /*023e*/ 	.byte	0x3f
	.zero		1


	//   ....[23]....
        /*0240*/ 	.word	0x000013a0
        /*0244*/ 	.word	0x00000002
        /*0248*/ 	.word	0x00024040
        /*024c*/ 	.short	0x010a
        /*024e*/ 	.byte	0x3f
	.zero		1


	//   ....[24]....
        /*0250*/ 	.word	0x000013c0
        /*0254*/ 	.word	0x00000002
        /*0258*/ 	.word	0x00024000
        /*025c*/ 	.short	0x010a
        /*025e*/ 	.byte	0x3f
	.zero		1


	//   ....[25]....
        /*0260*/ 	.word	0x00001a20
        /*0264*/ 	.word	0x00000002
        /*0268*/ 	.word	0x00024008
        /*026c*/ 	.short	0x010a
        /*026e*/ 	.byte	0x3f
	.zero		1


	//   ....[26]....
        /*0270*/ 	.word	0x00003dd0
        /*0274*/ 	.word	0x0000000a
        /*0278*/ 	.word	0x00000000
        /*027c*/ 	.short	0x0101
        /*027e*/ 	.byte	0x3f
	.zero		1


	//   ....[27]....
        /*0280*/ 	.word	0x00003e80
        /*0284*/ 	.word	0x00000003
        /*0288*/ 	.word	0x00024000
        /*028c*/ 	.short	0x010a
        /*028e*/ 	.byte	0x3f
	.zero		1


	//   ....[28]....
        /*0290*/ 	.word	0x000042a0
        /*0294*/ 	.word	0x00000000
        /*0298*/ 	.word	0x00024020
        /*029c*/ 	.short	0x010a
        /*029e*/ 	.byte	0x3f
	.zero		1


	//   ....[29]....
        /*02a0*/ 	.word	0x00004a40
        /*02a4*/ 	.word	0x00000016
        /*02a8*/ 	.word	0x00000000
        /*02ac*/ 	.short	0x0101
        /*02ae*/ 	.byte	0x3f
	.zero		1


	//   ....[30]....
        /*02b0*/ 	.word	0x00004a90
        /*02b4*/ 	.word	0x0000009b
        /*02b8*/ 	.word	0x00024000
        /*02bc*/ 	.short	0x010a
        /*02be*/ 	.byte	0x3f
	.zero		1


	//   ....[31]....
        /*02c0*/ 	.word	0x00006d40
        /*02c4*/ 	.word	0x0000000a
        /*02c8*/ 	.word	0x00000000
        /*02cc*/ 	.short	0x0101
        /*02ce*/ 	.byte	0x3f
	.zero		1


	//   ....[32]....
        /*02d0*/ 	.word	0x00006dc0
        /*02d4*/ 	.word	0x0000000a
        /*02d8*/ 	.word	0x00024020
        /*02dc*/ 	.short	0x010a
        /*02de*/ 	.byte	0x3f
	.zero		1


	//   ....[33]....
        /*02e0*/ 	.word	0x00008c30
        /*02e4*/ 	.word	0x00000003
        /*02e8*/ 	.word	0x00024048
        /*02ec*/ 	.short	0x010a
        /*02ee*/ 	.byte	0x3f
	.zero		1


	//   ....[34]....
        /*02f0*/ 	.word	0x00008c80
        /*02f4*/ 	.word	0x00000003
        /*02f8*/ 	.word	0x00024020
        /*02fc*/ 	.short	0x010a
        /*02fe*/ 	.byte	0x3f
	.zero		1


	//   ....[35]....
        /*0300*/ 	.word	0x00008cd0
        /*0304*/ 	.word	0x00000000
        /*0308*/ 	.word	0x00024020
        /*030c*/ 	.short	0x010a
        /*030e*/ 	.byte	0x3f
	.zero		1


	//   ....[36]....
        /*0310*/ 	.word	0x00008d20
        /*0314*/ 	.word	0x00000002
        /*0318*/ 	.word	0x00024020
        /*031c*/ 	.short	0x010a
        /*031e*/ 	.byte	0x3f
	.zero		1


	//   ....[37]....
        /*0320*/ 	.word	0x00008d70
        /*0324*/ 	.word	0x00000003
        /*0328*/ 	.word	0x00024020
        /*032c*/ 	.short	0x010a
        /*032e*/ 	.byte	0x3f
	.zero		1


	//   ....[38]....
        /*0330*/ 	.word	0x00008dc0
        /*0334*/ 	.word	0x00000002
        /*0338*/ 	.word	0x00024040
        /*033c*/ 	.short	0x010a
        /*033e*/ 	.byte	0x3f
	.zero		1


	//   ....[39]....
        /*0340*/ 	.word	0x00008e10
        /*0344*/ 	.word	0x00000002
        /*0348*/ 	.word	0x00024000
        /*034c*/ 	.short	0x010a
        /*034e*/ 	.byte	0x3f
	.zero		1


	//   ....[40]....
        /*0350*/ 	.word	0x00008e60
        /*0354*/ 	.word	0x00000002
        /*0358*/ 	.word	0x00024008
        /*035c*/ 	.short	0x010a
        /*035e*/ 	.byte	0x3f
	.zero		1


	//   ....[41]....
        /*0360*/ 	.word	0x00008eb0
        /*0364*/ 	.word	0x00000003
        /*0368*/ 	.word	0x00024000
        /*036c*/ 	.short	0x010a
        /*036e*/ 	.byte	0x3f
	.zero		1


	//   ....[42]....
        /*0370*/ 	.word	0x00008f00
        /*0374*/ 	.word	0x00000000
        /*0378*/ 	.word	0x00024020
        /*037c*/ 	.short	0x010a
        /*037e*/ 	.byte	0x3f
	.zero		1


	//   ....[43]....
        /*0380*/ 	.word	0x00008f50
        /*0384*/ 	.word	0x0000009b
        /*0388*/ 	.word	0x00024000
        /*038c*/ 	.short	0x010a
        /*038e*/ 	.byte	0x3f
	.zero		1


	//   ....[44]....
        /*0390*/ 	.word	0x00008fa0
        /*0394*/ 	.word	0x0000000a
        /*0398*/ 	.word	0x00024020
        /*039c*/ 	.short	0x010a
        /*039e*/ 	.byte	0x3f
	.zero		1


	//----- nvinfo : EIATTR_NUM_MBARRIERS
	.align		4
.L_36:
        /*03a0*/ 	.byte	0x03, 0x38
        /*03a2*/ 	.short	0x0012


	//----- nvinfo : EIATTR_EXIT_INSTR_OFFSETS
	.align		4
        /*03a4*/ 	.byte	0x04, 0x1c
        /*03a6*/ 	.short	(.L_38 - .L_37)


	//   ....[0]....
.L_37:
        /*03a8*/ 	.word	0x00008c20


	//----- nvinfo : EIATTR_MAX_THREADS
	.align		4
.L_38:
        /*03ac*/ 	.byte	0x04, 0x05
        /*03ae*/ 	.short	(.L_40 - .L_39)
.L_39:
        /*03b0*/ 	.word	0x00000080
        /*03b4*/ 	.word	0x00000001
        /*03b8*/ 	.word	0x00000001


	//----- nvinfo : EIATTR_CRS_STACK_SIZE
	.align		4
.L_40:
        /*03bc*/ 	.byte	0x04, 0x1e
        /*03be*/ 	.short	(.L_42 - .L_41)
.L_41:
        /*03c0*/ 	.word	0x00000000


	//----- nvinfo : EIATTR_CBANK_PARAM_SIZE
	.align		4
.L_42:
        /*03c4*/ 	.byte	0x03, 0x19
        /*03c6*/ 	.short	0x0870


	//----- nvinfo : EIATTR_PARAM_CBANK
	.align		4
        /*03c8*/ 	.byte	0x04, 0x0a
        /*03ca*/ 	.short	(.L_44 - .L_43)
	.align		4
.L_43:
        /*03cc*/ 	.word	index@(.nv.constant0._ZN7cutlass13device_kernelINS_4fmha6kernel13FmhaKernelTmaINS1_10collective15FmhaMainloopTmaINS_6half_tEfN4cute5tupleIJNS7_1CILi64EEENS9_ILi128EEESB_EEENS4_13DefaultFusionEJEEENS4_15FmhaFwdEpilogueIS6_fSC_EEJEEEEEvNT_6ParamsE)
        /*03d0*/ 	.short	0x0210
        /*03d2*/ 	.short	0x0870


	//----- nvinfo : EIATTR_SW_WAR
	.align		4
.L_44:
        /*03d4*/ 	.byte	0x04, 0x36
        /*03d6*/ 	.short	(.L_46 - .L_45)
.L_45:
        /*03d8*/ 	.word	0x00000008
.L_46:


//--------------------- .nv.callgraph             --------------------------
	.section	.nv.callgraph,"",@"SHT_CUDA_CALLGRAPH"
	.align	4
	.sectionentsize	8
	.align		4
        /*0000*/ 	.word	0x00000000
	.align		4
        /*0004*/ 	.word	0xffffffff
	.align		4
        /*0008*/ 	.word	index@(_ZN7cutlass13device_kernelINS_4fmha6kernel13FmhaKernelTmaINS1_10collective15FmhaMainloopTmaINS_6half_tEfN4cute5tupleIJNS7_1CILi64EEENS9_ILi128EEESB_EEENS4_13DefaultFusionEJEEENS4_15FmhaFwdEpilogueIS6_fSC_EEJEEEEEvNT_6ParamsE)
	.align		4
        /*000c*/ 	.word	index@(__assertfail)
	.align		4
        /*0010*/ 	.word	0x00000000
	.align		4
        /*0014*/ 	.word	0xfffffffe
	.align		4
        /*0018*/ 	.word	0x00000000
	.align		4
        /*001c*/ 	.word	0xfffffffd
	.align		4
        /*0020*/ 	.word	0x00000000
	.align		4
        /*0024*/ 	.word	0xfffffffc


//--------------------- .nv.constant4             --------------------------
	.section	.nv.constant4,"a",@progbits
	.align	8
	.align		8
.nv.constant4:
        /*0000*/ 	.dword	__assertfail
	.align		8
        /*0008*/ 	.dword	__unnamed_1
	.align		8
        /*0010*/ 	.dword	__unnamed_2
	.align		8
        /*0018*/ 	.dword	_ZN39_INTERNAL_eeffbda0_4_k_cu_bce24280_27884cuda3std3__45__cpo5beginE
	.align		8
        /*0020*/ 	.dword	_ZN39_INTERNAL_eeffbda0_4_k_cu_bce24280_27884cuda3std3__45__cpo3endE
	.align		8
        /*0028*/ 	.dword	_ZN39_INTERNAL_eeffbda0_4_k_cu_bce24280_27884cuda3std3__45__cpo6cbeginE
	.align		8
        /*0030*/ 	.dword	_ZN39_INTERNAL_eeffbda0_4_k_cu_bce24280_27884cuda3std3__45__cpo4cendE
	.align		8
        /*0038*/ 	.dword	_ZN39_INTERNAL_eeffbda0_4_k_cu_bce24280_27884cuda3std3__441_GLOBAL__N__eeffbda0_4_k_cu_bce24280_27886ignoreE
	.align		8
        /*0040*/ 	.dword	_ZN39_INTERNAL_eeffbda0_4_k_cu_bce24280_27884cuda3std3__419piecewise_constructE
	.align		8
        /*0048*/ 	.dword	_ZN39_INTERNAL_eeffbda0_4_k_cu_bce24280_27884cuda3std3__48in_placeE
	.align		8
        /*0050*/ 	.dword	_ZN39_INTERNAL_eeffbda0_4_k_cu_bce24280_27884cuda3std6ranges3__45__cpo4swapE
	.align		8
        /*0058*/ 	.dword	_ZN39_INTERNAL_eeffbda0_4_k_cu_bce24280_27884cuda3std6ranges3__45__cpo9iter_moveE
	.align		8
        /*0060*/ 	.dword	_ZN39_INTERNAL_eeffbda0_4_k_cu_bce24280_27884cute7productE
	.align		8
        /*0068*/ 	.dword	_ZN39_INTERNAL_eeffbda0_4_k_cu_bce24280_27884cute1_E
	.align		8
        /*0070*/ 	.dword	$str$23
	.align		8
        /*0078*/ 	.dword	$str$24


//--------------------- .text._ZN7cutlass13device_kernelINS_4fmha6kernel13FmhaKernelTmaINS1_10collective15FmhaMainloopTmaINS_6half_tEfN4cute5tupleIJNS7_1CILi64EEENS9_ILi128EEESB_EEENS4_13DefaultFusionEJEEENS4_15FmhaFwdEpilogueIS6_fSC_EEJEEEEEvNT_6ParamsE --------------------------
	.section	.text._ZN7cutlass13device_kernelINS_4fmha6kernel13FmhaKernelTmaINS1_10collective15FmhaMainloopTmaINS_6half_tEfN4cute5tupleIJNS7_1CILi64EEENS9_ILi128EEESB_EEENS4_13DefaultFusionEJEEENS4_15FmhaFwdEpilogueIS6_fSC_EEJEEEEEvNT_6ParamsE,"ax",@progbits
	.align	128
.text._ZN7cutlass13device_kernelINS_4fmha6kernel13FmhaKernelTmaINS1_10collective15FmhaMainloopTmaINS_6half_tEfN4cute5tupleIJNS7_1CILi64EEENS9_ILi128EEESB_EEENS4_13DefaultFusionEJEEENS4_15FmhaFwdEpilogueIS6_fSC_EEJEEEEEvNT_6ParamsE:
        .type           _ZN7cutlass13device_kernelINS_4fmha6kernel13FmhaKernelTmaINS1_10collective15FmhaMainloopTmaINS_6half_tEfN4cute5tupleIJNS7_1CILi64EEENS9_ILi128EEESB_EEENS4_13DefaultFusionEJEEENS4_15FmhaFwdEpilogueIS6_fSC_EEJEEEEEvNT_6ParamsE,@function
        .size           _ZN7cutlass13device_kernelINS_4fmha6kernel13FmhaKernelTmaINS1_10collective15FmhaMainloopTmaINS_6half_tEfN4cute5tupleIJNS7_1CILi64EEENS9_ILi128EEESB_EEENS4_13DefaultFusionEJEEENS4_15FmhaFwdEpilogueIS6_fSC_EEJEEEEEvNT_6ParamsE,(.L_x_80 - _ZN7cutlass13device_kernelINS_4fmha6kernel13FmhaKernelTmaINS1_10collective15FmhaMainloopTmaINS_6half_tEfN4cute5tupleIJNS7_1CILi64EEENS9_ILi128EEESB_EEENS4_13DefaultFusionEJEEENS4_15FmhaFwdEpilogueIS6_fSC_EEJEEEEEvNT_6ParamsE)
        .other          _ZN7cutlass13device_kernelINS_4fmha6kernel13FmhaKernelTmaINS1_10collective15FmhaMainloopTmaINS_6half_tEfN4cute5tupleIJNS7_1CILi64EEENS9_ILi128EEESB_EEENS4_13DefaultFusionEJEEENS4_15FmhaFwdEpilogueIS6_fSC_EEJEEEEEvNT_6ParamsE,@"STO_CUDA_ENTRY STV_DEFAULT"
_ZN7cutlass13device_kernelINS_4fmha6kernel13FmhaKernelTmaINS1_10collective15FmhaMainloopTmaINS_6half_tEfN4cute5tupleIJNS7_1CILi64EEENS9_ILi128EEESB_EEENS4_13DefaultFusionEJEEENS4_15FmhaFwdEpilogueIS6_fSC_EEJEEEEEvNT_6ParamsE:
[----:B------:R-:W1:Y:S01]  /*0000*/  LDC R1, c[0x0][0x28] ;  /* 0x00000a00ff017b82 */ /* 0x000e620000000800 */
[----:B------:R-:W2:Y:S01]  /*0010*/  S2R R16, SR_TID.X ;  /* 0x0000000000107919 */ /* 0x000ea20000002100 */
[----:B------:R-:W-:Y:S01]  /*0020*/  ELECT P0, URZ, PT ;  /* 0x00000000003f782f */ /* 0x000fe20003800000 */
[----:B------:R-:W-:Y:S01]  /*0030*/  BSSY B0, `(.L_x_0) ;  /* 0x0000010000007945 */ /* 0x000fe20003800000 */
[----:B--2---:R-:W-:-:S05]  /*0040*/  SHF.R.U32.HI R9, RZ, 0x5, R16 ;  /* 0x00000005ff097819 */ /* 0x004fca0000011610 */
[----:B------:R-:W2:Y:S02]  /*0050*/  SHFL.IDX PT, R0, R9, RZ, 0x1f ;  /* 0x00001fff09007589 */ /* 0x000ea400000e0000 */
[----:B--2---:R-:W-:-:S13]  /*0060*/  ISETP.NE.OR P0, PT, R0, RZ, !P0 ;  /* 0x000000ff0000720c */ /* 0x004fda0004705670 */
[----:B-1----:R-:W-:Y:S05]  /*0070*/  @P0 BRA `(.L_x_1) ;  /* 0x00000000002c0947 */ /* 0x002fea0003800000 */
[----:B------:R-:W-:Y:S02]  /*0080*/  ULDC.64 UR4, c[0x0][0x198] ;  /* 0x0000660000047ab9 */ /* 0x000fe40000000a00 */
[----:B------:R-:W-:Y:S02]  /*0090*/  UIADD3 UR6, UP0, UR4, 0xf0, URZ ;  /* 0x000000f004067890 */ /* 0x000fe4000ff1e03f */
[----:B------:R-:W-:Y:S02]  /*00a0*/  UIADD3 UR8, UP1, UR4, 0x1f0, URZ ;  /* 0x000001f004087890 */ /* 0x000fe4000ff3e03f */
[----:B------:R-:W-:Y:S02]  /*00b0*/  UIADD3 UR4, UP2, UR4, 0x2f0, URZ ;  /* 0x000002f004047890 */ /* 0x000fe4000ff5e03f */
[----:B------:R-:W-:Y:S02]  /*00c0*/  UIADD3.X UR7, URZ, UR5, URZ, UP0, !UPT ;  /* 0x000000053f077290 */ /* 0x000fe400087fe43f */
[----:B------:R-:W-:-:S02]  /*00d0*/  UIADD3.X UR9, URZ, UR5, URZ, UP1, !UPT ;  /* 0x000000053f097290 */ /* 0x000fc40008ffe43f */
[----:B------:R-:W-:-:S05]  /*00e0*/  UIADD3.X UR5, URZ, UR5, URZ, UP2, !UPT ;  /* 0x000000053f057290 */ /* 0x000fca00097fe43f */
[----:B------:R1:W-:Y:S02]  /*00f0*/  UTMACCTL.PF [UR6] ;  /* 0x00000000060079b9 */ /* 0x0003e40008040000 */
[----:B------:R1:W-:Y:S02]  /*0100*/  UTMACCTL.PF [UR8] ;  /* 0x00000000080079b9 */ /* 0x0003e40008040000 */
[----:B------:R1:W-:Y:S02]  /*0110*/  UTMACCTL.PF [UR4] ;  /* 0x00000000040079b9 */ /* 0x0003e40008040000 */
[----:B-1----:R-:W-:Y:S01]  /*0120*/  NOP ;  /* 0x0000000000007918 */ /* 0x002fe20000000000 */
.L_x_1:
[----:B------:R-:W-:Y:S05]  /*0130*/  BSYNC B0 ;  /* 0x0000000000007941 */ /* 0x000fea0003800000 */
.L_x_0:
[----:B------:R-:W1:Y:S02]  /*0140*/  SHFL.IDX PT, R0, R9, RZ, 0x1f ;  /* 0x00001fff09007589 */ /* 0x000e6400000e0000 */
[----:B-1----:R-:W-:-:S13]  /*0150*/  ISETP.NE.AND P0, PT, R0, RZ, PT ;  /* 0x000000ff0000720c */ /* 0x002fda0003f05270 */
[----:B------:R-:W-:Y:S05]  /*0160*/  @P0 BRA `(.L_x_2) ;  /* 0x0000000000400947 */ /* 0x000fea0003800000 */
[----:B------:R-:W1:Y:S01]  /*0170*/  S2UR UR8, SR_CgaCtaId ;  /* 0x00000000000879c3 */ /* 0x000e620000008800 */
[----:B------:R-:W-:Y:S01]  /*0180*/  UMOV UR4, 0x400 ;  /* 0x0000040000047882 */ /* 0x000fe20000000000 */
[----:B------:R-:W-:Y:S01]  /*0190*/  UMOV UR5, 0x1 ;  /* 0x0000000100057882 */ /* 0x000fe20000000000 */
[----:B------:R-:W-:Y:S01]  /*01a0*/  UMOV UR6, 0x80 ;  /* 0x0000008000067882 */ /* 0x000fe20000000000 */
[----:B------:R-:W-:Y:S01]  /*01b0*/  ELECT P0, URZ, PT ;  /* 0x00000000003f782f */ /* 0x000fe20003800000 */
[----:B------:R-:W-:-:S04]  /*01c0*/  UIADD3 UR6, -UR6, 0x100000, URZ ;  /* 0x0010000006067890 */ /* 0x000fc8000fffe13f */
[----:B------:R-:W-:Y:S02]  /*01d0*/  USHF.L.U32 UR7, UR6, 0xb, URZ ;  /* 0x0000000b06077899 */ /* 0x000fe4000800063f */
[----:B------:R-:W-:Y:S02]  /*01e0*/  USHF.L.U32 UR6, UR6, 0x1, URZ ;  /* 0x0000000106067899 */ /* 0x000fe4000800063f */
[----:B-1----:R-:W-:Y:S02]  /*01f0*/  ULEA UR8, UR8, UR4, 0x18 ;  /* 0x0000000408087291 */ /* 0x002fe4000f8ec03f */
[----:B------:R-:W-:-:S04]  /*0200*/  UIADD3 UR4, -UR5, 0x100000, URZ ;  /* 0x0010000005047890 */ /* 0x000fc8000fffe13f */
[----:B------:R-:W-:Y:S02]  /*0210*/  USHF.L.U32 UR5, UR4, 0xb, URZ ;  /* 0x0000000b04057899 */ /* 0x000fe4000800063f */
[----:B------:R-:W-:Y:S01]  /*0220*/  USHF.L.U32 UR4, UR4, 0x1, URZ ;  /* 0x0000000104047899 */ /* 0x000fe2000800063f */
[----:B------:R-:W1:Y:S11]  /*0230*/  FENCE.VIEW.ASYNC.S ;  /* 0x00000000000073c6 */ /* 0x000e760000000000 */
[----:B-1----:R1:W2:Y:S01]  /*0240*/  SYNCS.EXCH.64 URZ, [UR8+0x24040], UR4 ;  /* 0x02404004083f75b2 */ /* 0x0022a20008000100 */
[----:B------:R1:W3:Y:S01]  /*0250*/  SYNCS.EXCH.64 URZ, [UR8+0x24048], UR6 ;  /* 0x02404806083f75b2 */ /* 0x0002e20008000100 */
[----:B------:R-:W-:Y:S01]  /*0260*/  NOP ;  /* 0x0000000000007918 */ /* 0x000fe20000000000 */
.L_x_2:
[----:B------:R-:W4:Y:S01]  /*0270*/  SHFL.IDX PT, R0, R9, RZ, 0x1f ;  /* 0x00001fff09007589 */ /* 0x000f2200000e0000 */
[----:B------:R-:W-:Y:S01]  /*0280*/  NOP ;  /* 0x0000000000007918 */ /* 0x000fe20000000000 */
[----:B----4-:R-:W-:-:S13]  /*0290*/  ISETP.NE.AND P0, PT, R0, RZ, PT ;  /* 0x000000ff0000720c */ /* 0x010fda0003f05270 */
[----:B------:R-:W-:Y:S05]  /*02a0*/  @P0 BRA `(.L_x_3) ;  /* 0x0000000000580947 */ /* 0x000fea0003800000 */
[----:B-1----:R-:W1:Y:S01]  /*02b0*/  S2UR UR5, SR_CgaCtaId ;  /* 0x00000000000579c3 */ /* 0x002e620000008800 */
[----:B------:R-:W-:Y:S01]  /*02c0*/  UMOV UR4, 0x400 ;  /* 0x0000040000047882 */ /* 0x000fe20000000000 */
[----:B------:R-:W-:Y:S01]  /*02d0*/  UMOV UR6, 0x1 ;  /* 0x0000000100067882 */ /* 0x000fe20000000000 */
[----:B------:R-:W-:Y:S01]  /*02e0*/  UMOV UR7, 0x80 ;  /* 0x0000008000077882 */ /* 0x000fe20000000000 */
[----:B------:R-:W-:Y:S01]  /*02f0*/  ELECT P0, URZ, PT ;  /* 0x00000000003f782f */ /* 0x000fe20003800000 */
[----:B-1----:R-:W-:Y:S02]  /*0300*/  ULEA UR8, UR5, UR4, 0x18 ;  /* 0x0000000405087291 */ /* 0x002fe4000f8ec03f */
[----:B------:R-:W-:-:S04]  /*0310*/  UIADD3 UR4, -UR6, 0x100000, URZ ;  /* 0x0010000006047890 */ /* 0x000fc8000fffe13f */
[----:B------:R-:W-:Y:S02]  /*0320*/  USHF.L.U32 UR5, UR4, 0xb, URZ ;  /* 0x0000000b04057899 */ /* 0x000fe4000800063f */
[----:B------:R-:W-:Y:S02]  /*0330*/  USHF.L.U32 UR4, UR4, 0x1, URZ ;  /* 0x0000000104047899 */ /* 0x000fe4000800063f */
[----:B------:R-:W-:-:S04]  /*0340*/  UIADD3 UR6, -UR7, 0x100000, URZ ;  /* 0x0010000007067890 */ /* 0x000fc8000fffe13f */
[----:B------:R-:W-:Y:S02]  /*0350*/  USHF.L.U32 UR7, UR6, 0xb, URZ ;  /* 0x0000000b06077899 */ /* 0x000fe4000800063f */
[----:B------:R-:W-:Y:S01]  /*0360*/  USHF.L.U32 UR6, UR6, 0x1, URZ ;  /* 0x0000000106067899 */ /* 0x000fe2000800063f */
[----:B------:R-:W1:Y:S03]  /*0370*/  FENCE.VIEW.ASYNC.S ;  /* 0x00000000000073c6 */ /* 0x000e660000000000 */
[----:B-1----:R4:W1:Y:S08]  /*0380*/  SYNCS.EXCH.64 URZ, [UR8+0x24000], UR4 ;  /* 0x02400004083f75b2 */ /* 0x0028700008000100 */
[----:B------:R4:W1:Y:S01]  /*0390*/  SYNCS.EXCH.64 URZ, [UR8+0x24020], UR6 ;  /* 0x02402006083f75b2 */ /* 0x0008620008000100 */
[----:B------:R4:W1:Y:S01]  /*03a0*/  SYNCS.EXCH.64 URZ, [UR8+0x24008], UR4 ;  /* 0x02400804083f75b2 */ /* 0x0008620008000100 */
[----:B------:R4:W1:Y:S01]  /*03b0*/  SYNCS.EXCH.64 URZ, [UR8+0x24028], UR6 ;  /* 0x02402806083f75b2 */ /* 0x0008620008000100 */
[----:B------:R4:W1:Y:S01]  /*03c0*/  SYNCS.EXCH.64 URZ, [UR8+0x24010], UR4 ;  /* 0x02401004083f75b2 */ /* 0x0008620008000100 */
[----:B------:R4:W1:Y:S01]  /*03d0*/  SYNCS.EXCH.64 URZ, [UR8+0x24030], UR6 ;  /* 0x02403006083f75b2 */ /* 0x0008620008000100 */
[----:B------:R4:W1:Y:S01]  /*03e0*/  SYNCS.EXCH.64 URZ, [UR8+0x24018], UR4 ;  /* 0x02401804083f75b2 */ /* 0x0008620008000100 */
[----:B------:R4:W1:Y:S02]  /*03f0*/  SYNCS.EXCH.64 URZ, [UR8+0x24038], UR6 ;  /* 0x02403806083f75b2 */ /* 0x0008640008000100 */
[----:B----4-:R-:W-:Y:S01]  /*0400*/  NOP ;  /* 0x0000000000007918 */ /* 0x010fe20000000000 */
.L_x_3:
        /* <DEDUP_REMOVED lines=26> */
.L_x_4:
[----:B------:R-:W4:Y:S01]  /*05b0*/  SHFL.IDX PT, R9, R9, RZ, 0x1f ;  /* 0x00001fff09097589 */ /* 0x000f2200000e0000 */
[----:B------:R-:W-:Y:S01]  /*05c0*/  ELECT P0, URZ, PT ;  /* 0x00000000003f782f */ /* 0x000fe20003800000 */
[----:B------:R-:W-:Y:S01]  /*05d0*/  NOP ;  /* 0x0000000000007918 */ /* 0x000fe20000000000 */
[----:B------:R-:W4:Y:S01]  /*05e0*/  S2UR UR36, SR_CTAID.Y ;  /* 0x00000000002479c3 */ /* 0x000f220000002600 */
[----:B------:R-:W-:Y:S01]  /*05f0*/  BSSY B0, `(.L_x_5) ;  /* 0x0000028000007945 */ /* 0x000fe20003800000 */
[----:B------:R-:W-:Y:S02]  /*0600*/  MOV R8, RZ ;  /* 0x000000ff00087202 */ /* 0x000fe40000000f00 */
[----:B------:R-:W-:-:S04]  /*0610*/  LOP3.LUT R17, R16, 0x7f, RZ, 0xc0, !PT ;  /* 0x0000007f10117812 */ /* 0x000fc800078ec0ff */
[----:B------:R-:W4:Y:S08]  /*0620*/  S2UR UR37, SR_CTAID.Z ;  /* 0x00000000002579c3 */ /* 0x000f300000002700 */
[----:B-123--:R-:W-:Y:S01]  /*0630*/  BAR.SYNC.DEFER_BLOCKING 0x0 ;  /* 0x0000000000007b1d */ /* 0x00efe20000010000 */
[----:B----4-:R-:W-:-:S13]  /*0640*/  ISETP.EQ.AND P1, PT, R9, RZ, P0 ;  /* 0x000000ff0900720c */ /* 0x010fda0000722270 */
[----:B------:R-:W-:Y:S05]  /*0650*/  @!P1 BRA `(.L_x_6) ;  /* 0x0000000000849947 */ /* 0x000fea0003800000 */
[----:B------:R-:W1:Y:S01]  /*0660*/  S2R R3, SR_CgaCtaId ;  /* 0x0000000000037919 */ /* 0x000e620000008800 */
[----:B------:R-:W-:Y:S02]  /*0670*/  MOV R0, 0x400 ;  /* 0x0000040000007802 */ /* 0x000fe40000000f00 */
[----:B------:R-:W-:Y:S02]  /*0680*/  MOV R2, 0x1 ;  /* 0x0000000100027802 */ /* 0x000fe40000000f00 */
[----:B------:R-:W-:Y:S02]  /*0690*/  ISETP.NE.AND P3, PT, R17, RZ, PT ;  /* 0x000000ff1100720c */ /* 0x000fe40003f65270 */
[----:B-1----:R-:W-:Y:S02]  /*06a0*/  LEA R3, R3, R0, 0x18 ;  /* 0x0000000003037211 */ /* 0x002fe400078ec0ff */
[----:B------:R-:W-:-:S04]  /*06b0*/  SHF.L.U32 R0, R2, 0x1f, RZ ;  /* 0x0000001f02007819 */ /* 0x000fc800000006ff */
[----:B------:R-:W1:Y:S02]  /*06c0*/  SYNCS.PHASECHK.TRANS64.TRYWAIT P2, [R3+URZ+0x24048], R0 ;  /* 0x02404800030075a7 */ /* 0x000e64000804017f */
[----:B-1----:R-:W-:Y:S05]  /*06d0*/  @!P2 BRA `(.L_x_7) ;  /* 0x000000840054a947 */ /* 0x002fea0003800000 */
.L_x_63:
[----:B------:R-:W-:Y:S05]  /*06e0*/  @P3 BRA `(.L_x_8) ;  /* 0x0000000000143947 */ /* 0x000fea0003800000 */
[----:B------:R-:W-:Y:S02]  /*06f0*/  LOP3.LUT P2, RZ, R16, 0x1f, RZ, 0xc0, !PT ;  /* 0x0000001f10ff7812 */ /* 0x000fe4000784c0ff */
[----:B-1----:R-:W-:-:S04]  /*0700*/  MOV R0, 0x4000 ;  /* 0x0000400000007802 */ /* 0x002fc80000000f00 */
[----:B------:R2:W-:Y:S07]  /*0710*/  SYNCS.ARRIVE.TRANS64 RZ, [R3+URZ+0x24040], R0 ;  /* 0x0240400003ff79a7 */ /* 0x0005ee000800003f */
[----:B------:R-:W-:Y:S05]  /*0720*/  @!P2 BRA `(.L_x_8) ;  /* 0x000000000004a947 */ /* 0x000fea0003800000 */
[----:B------:R-:W-:Y:S01]  /*0730*/  BPT.TRAP 0x1 ;  /* 0x000000040000795c */ /* 0x000fe20000300000 */
.L_x_8:
[----:B------:R-:W3:Y:S01]  /*0740*/  S2UR UR11, SR_CTAID.X ;  /* 0x00000000000b79c3 */ /* 0x000ee20000002500 */
[----:B------:R-:W-:Y:S01]  /*0750*/  R2UR UR8, R3 ;  /* 0x00000000030872ca */ /* 0x000fe200000e0000 */
[----:B------:R-:W-:Y:S01]  /*0760*/  ULDC.64 UR4, c[0x0][0x198] ;  /* 0x0000660000047ab9 */ /* 0x000fe20000000a00 */
[----:B------:R-:W-:Y:S01]  /*0770*/  UMOV UR6, 0x0 ;  /* 0x0000000000067882 */ /* 0x000fe20000000000 */
[----:B------:R-:W-:Y:S01]  /*0780*/  UIADD3 UR4, UP0, UR4, 0xf0, URZ ;  /* 0x000000f004047890 */ /* 0x000fe2000ff1e03f */
[----:B------:R-:W-:Y:S01]  /*0790*/  UMOV UR7, 0x10000000 ;  /* 0x1000000000077882 */ /* 0x000fe20000000000 */
[----:B------:R-:W-:Y:S02]  /*07a0*/  UMOV UR10, URZ ;  /* 0x0000003f000a7c82 */ /* 0x000fe40008000000 */
[----:B------:R-:W-:Y:S01]  /*07b0*/  UIADD3.X UR5, URZ, UR5, URZ, UP0, !UPT ;  /* 0x000000053f057290 */ /* 0x000fe200087fe43f */
[----:B------:R-:W-:Y:S01]  /*07c0*/  UMOV UR12, UR36 ;  /* 0x00000024000c7c82 */ /* 0x000fe20008000000 */
[----:B------:R-:W-:Y:S01]  /*07d0*/  UMOV UR13, UR37 ;  /* 0x00000025000d7c82 */ /* 0x000fe20008000000 */
[----:B------:R-:W-:-:S03]  /*07e0*/  UMOV UR34, 0x40 ;  /* 0x0000004000227882 */ /* 0x000fc60000000000 */
[----:B------:R-:W-:Y:S02]  /*07f0*/  UIADD3 UR9, UR8, 0x24040, URZ ;  /* 0x0002404008097890 */ /* 0x000fe4000fffe03f */
[----:B------:R-:W-:-:S05]  /*0800*/  UIADD3 UR32, UR8, 0x2000, URZ ;  /* 0x0000200008207890 */ /* 0x000fca000fffe03f */
[----:B------:R-:W-:Y:S01]  /*0810*/  UMOV UR33, UR9 ;  /* 0x0000000900217c82 */ /* 0x000fe20008000000 */
[----:B---3--:R-:W-:-:S07]  /*0820*/  USHF.L.U32 UR11, UR11, 0x6, URZ ;  /* 0x000000060b0b7899 */ /* 0x008fce000800063f */
[----:B------:R-:W-:Y:S02]  /*0830*/  UMOV UR35, UR11 ;  /* 0x0000000b00237c82 */ /* 0x000fe40008000000 */
[----:B------:R3:W-:Y:S01]  /*0840*/  UTMALDG.4D [UR8], [UR4], desc[UR6] ;  /* 0x00000608040075b4 */ /* 0x0007e20008019000 */
[----:B------:R3:W-:Y:S02]  /*0850*/  UTMALDG.4D [UR32], [UR4], desc[UR6] ;  /* 0x00000620040075b4 */ /* 0x0007e40008019000 */
[----:B---3--:R-:W-:Y:S01]  /*0860*/  NOP ;  /* 0x0000000000007918 */ /* 0x008fe20000000000 */
.L_x_6:
[----:B------:R-:W-:Y:S05]  /*0870*/  BSYNC B0 ;  /* 0x0000000000007941 */ /* 0x000fea0003800000 */
.L_x_5:
[----:B------:R-:W1:Y:S01]  /*0880*/  LDC R10, c[0x0][0x28c] ;  /* 0x0000a300ff0a7b82 */ /* 0x000e620000000800 */
[----:B------:R-:W-:Y:S01]  /*0890*/  BSSY B0, `(.L_x_9) ;  /* 0x00000ac000007945 */ /* 0x000fe20003800000 */
[----:B------:R-:W-:Y:S02]  /*08a0*/  MOV R6, 0x1 ;  /* 0x0000000100067802 */ /* 0x000fe40000000f00 */
[----:B------:R-:W-:Y:S02]  /*08b0*/  MOV R5, RZ ;  /* 0x000000ff00057202 */ /* 0x000fe40000000f00 */
[----:B-12---:R-:W-:-:S04]  /*08c0*/  IADD3 R0, R10, 0x7f, RZ ;  /* 0x0000007f0a007810 */ /* 0x006fc80007ffe0ff */
[----:B------:R-:W-:-:S04]  /*08d0*/  SHF.R.S32.HI R3, RZ, 0x1f, R0 ;  /* 0x0000001fff037819 */ /* 0x000fc80000011400 */
[----:B------:R-:W-:-:S04]  /*08e0*/  LEA.HI R3, R3, R0, RZ, 0x7 ;  /* 0x0000000003037211 */ /* 0x000fc800078f38ff */
[----:B------:R-:W-:-:S04]  /*08f0*/  SHF.R.S32.HI R12, RZ, 0x7, R3 ;  /* 0x00000007ff0c7819 */ /* 0x000fc80000011403 */
[----:B------:R-:W-:Y:S01]  /*0900*/  SHF.L.U32 R7, R12, 0x1, RZ ;  /* 0x000000010c077819 */ /* 0x000fe200000006ff */
[----:B------:R-:W-:Y:S06]  /*0910*/  @!P1 BRA `(.L_x_10) ;  /* 0x00000008008c9947 */ /* 0x000fec0003800000 */
[----:B------:R-:W-:Y:S02]  /*0920*/  ISETP.GE.AND P1, PT, R10, 0x1, PT ;  /* 0x000000010a00780c */ /* 0x000fe40003f26270 */
[----:B------:R-:W-:Y:S02]  /*0930*/  LOP3.LUT R4, R16, 0x1f, RZ, 0xc0, !PT ;  /* 0x0000001f10047812 */ /* 0x000fe400078ec0ff */
[----:B------:R-:W-:Y:S02]  /*0940*/  MOV R8, RZ ;  /* 0x000000ff00087202 */ /* 0x000fe40000000f00 */
[----:B------:R-:W-:-:S07]  /*0950*/  MOV R5, RZ ;  /* 0x000000ff00057202 */ /* 0x000fce0000000f00 */
        /* <DEDUP_REMOVED lines=9> */
.L_x_64:
[----:B------:R-:W-:Y:S01]  /*09f0*/  MOV R5, 0x1 ;  /* 0x0000000100057802 */ /* 0x000fe20000000f00 */
[----:B------:R-:W-:Y:S06]  /*0a00*/  @P2 BRA `(.L_x_13) ;  /* 0x0000000000142947 */ /* 0x000fec0003800000 */
[----:B------:R-:W-:Y:S02]  /*0a10*/  ISETP.NE.AND P1, PT, R4, RZ, PT ;  /* 0x000000ff0400720c */ /* 0x000fe40003f25270 */
[----:B-1----:R-:W-:-:S04]  /*0a20*/  MOV R0, 0x8000 ;  /* 0x0000800000007802 */ /* 0x002fc80000000f00 */
[----:B------:R2:W-:Y:S07]  /*0a30*/  SYNCS.ARRIVE.TRANS64 RZ, [R3+URZ+0x24000], R0 ;  /* 0x0240000003ff79a7 */ /* 0x0005ee000800003f */
[----:B------:R-:W-:Y:S05]  /*0a40*/  @!P1 BRA `(.L_x_13) ;  /* 0x0000000000049947 */ /* 0x000fea0003800000 */
[----:B------:R-:W-:Y:S01]  /*0a50*/  BPT.TRAP 0x1 ;  /* 0x000000040000795c */ /* 0x000fe20000300000 */
.L_x_13:
[----:B------:R-:W3:Y:S01]  /*0a60*/  S2R R11, SR_CgaCtaId ;  /* 0x00000000000b7919 */ /* 0x000ee20000008800 */
[----:B------:R-:W-:Y:S01]  /*0a70*/  R2UR UR32, R3 ;  /* 0x00000000032072ca */ /* 0x000fe200000e0000 */
[----:B------:R-:W-:Y:S01]  /*0a80*/  ULDC.64 UR4, c[0x0][0x198] ;  /* 0x0000660000047ab9 */ /* 0x000fe20000000a00 */
[----:B-12---:R-:W-:Y:S01]  /*0a90*/  MOV R0, 0x400 ;  /* 0x0000040000007802 */ /* 0x006fe20000000f00 */
[----:B------:R-:W-:Y:S01]  /*0aa0*/  UIADD3 UR4, UP0, UR4, 0x1f0, URZ ;  /* 0x000001f004047890 */ /* 0x000fe2000ff1e03f */
[----:B------:R-:W-:Y:S01]  /*0ab0*/  MOV R3, 0x1 ;  /* 0x0000000100037802 */ /* 0x000fe20000000f00 */
[----:B------:R-:W-:Y:S01]  /*0ac0*/  UMOV UR11, URZ ;  /* 0x0000003f000b7c82 */ /* 0x000fe20008000000 */
[----:B------:R-:W-:Y:S01]  /*0ad0*/  UMOV UR6, 0x0 ;  /* 0x0000000000067882 */ /* 0x000fe20000000000 */
[----:B------:R-:W-:Y:S01]  /*0ae0*/  UIADD3.X UR5, URZ, UR5, URZ, UP0, !UPT ;  /* 0x000000053f057290 */ /* 0x000fe200087fe43f */
[----:B------:R-:W-:Y:S01]  /*0af0*/  SHF.L.U32 R3, R3, 0x1f, RZ ;  /* 0x0000001f03037819 */ /* 0x000fe200000006ff */
[----:B------:R-:W-:Y:S01]  /*0b00*/  UMOV UR7, 0x10000000 ;  /* 0x1000000000077882 */ /* 0x000fe20000000000 */
[----:B------:R-:W-:Y:S01]  /*0b10*/  UMOV UR10, URZ ;  /* 0x0000003f000a7c82 */ /* 0x000fe20008000000 */
[----:B------:R-:W-:Y:S01]  /*0b20*/  UMOV UR12, UR36 ;  /* 0x00000024000c7c82 */ /* 0x000fe20008000000 */
[----:B------:R-:W-:Y:S01]  /*0b30*/  UMOV UR13, UR37 ;  /* 0x00000025000d7c82 */ /* 0x000fe20008000000 */
[----:B------:R-:W-:Y:S01]  /*0b40*/  UIADD3 UR8, UR32, 0x4000, URZ ;  /* 0x0000400020087890 */ /* 0x000fe2000fffe03f */
[----:B------:R-:W-:Y:S01]  /*0b50*/  ISETP.NE.AND P2, PT, R17, RZ, PT ;  /* 0x000000ff1100720c */ /* 0x000fe20003f45270 */
[----:B------:R-:W-:-:S02]  /*0b60*/  UIADD3 UR9, UR32, 0x24000, URZ ;  /* 0x0002400020097890 */ /* 0x000fc4000fffe03f */
[----:B------:R-:W-:Y:S01]  /*0b70*/  UIADD3 UR32, UR32, 0x8000, URZ ;  /* 0x0000800020207890 */ /* 0x000fe2000fffe03f */
[----:B------:R-:W-:Y:S01]  /*0b80*/  UMOV UR34, 0x40 ;  /* 0x0000004000227882 */ /* 0x000fe20000000000 */
[----:B------:R-:W-:-:S03]  /*0b90*/  UMOV UR35, UR11 ;  /* 0x0000000b00237c82 */ /* 0x000fc60008000000 */
[----:B------:R-:W-:Y:S02]  /*0ba0*/  UMOV UR33, UR9 ;  /* 0x0000000900217c82 */ /* 0x000fe40008000000 */
[----:B------:R1:W-:Y:S01]  /*0bb0*/  UTMALDG.4D [UR8], [UR4], desc[UR6] ;  /* 0x00000608040075b4 */ /* 0x0003e20008019000 */
[----:B---3--:R-:W-:Y:S01]  /*0bc0*/  LEA R2, R11, R0, 0x18 ;  /* 0x000000000b027211 */ /* 0x008fe200078ec0ff */
[----:B------:R1:W-:Y:S03]  /*0bd0*/  UTMALDG.4D [UR32], [UR4], desc[UR6] ;  /* 0x00000620040075b4 */ /* 0x0003e60008019000 */
[----:B------:R-:W-:-:S04]  /*0be0*/  LEA R0, R5, R2, 0x3 ;  /* 0x0000000205007211 */ /* 0x000fc800078e18ff */
[----:B------:R-:W2:Y:S02]  /*0bf0*/  SYNCS.PHASECHK.TRANS64.TRYWAIT P1, [R0+URZ+0x24020], R3 ;  /* 0x02402003000075a7 */ /* 0x000ea4000802017f */
[----:B-12---:R-:W-:Y:S05]  /*0c00*/  @!P1 BRA `(.L_x_14) ;  /* 0x0000008000309947 */ /* 0x006fea0003800000 */
.L_x_65:
[----:B------:R-:W-:Y:S01]  /*0c10*/  MOV R8, 0x1 ;  /* 0x0000000100087802 */ /* 0x000fe20000000f00 */
[----:B------:R-:W-:Y:S06]  /*0c20*/  @P2 BRA `(.L_x_15) ;  /* 0x0000000000142947 */ /* 0x000fec0003800000 */
[----:B------:R-:W-:Y:S02]  /*0c30*/  ISETP.NE.AND P1, PT, R4, RZ, PT ;  /* 0x000000ff0400720c */ /* 0x000fe40003f25270 */
[----:B-1----:R-:W-:-:S04]  /*0c40*/  MOV R3, 0x8000 ;  /* 0x0000800000037802 */ /* 0x002fc80000000f00 */
[----:B------:R2:W-:Y:S07]  /*0c50*/  SYNCS.ARRIVE.TRANS64 RZ, [R0+URZ+0x24000], R3 ;  /* 0x0240000300ff79a7 */ /* 0x0005ee000800003f */
[----:B------:R-:W-:Y:S05]  /*0c60*/  @!P1 BRA `(.L_x_15) ;  /* 0x0000000000049947 */ /* 0x000fea0003800000 */
[----:B------:R-:W-:Y:S01]  /*0c70*/  BPT.TRAP 0x1 ;  /* 0x000000040000795c */ /* 0x000fe20000300000 */
.L_x_15:
[C---:B------:R-:W-:Y:S01]  /*0c80*/  LEA R2, R5.reuse, R2, 0xf ;  /* 0x0000000205027211 */ /* 0x040fe200078e78ff */
[----:B------:R-:W-:Y:S01]  /*0c90*/  ULDC.64 UR4, c[0x0][0x198] ;  /* 0x0000660000047ab9 */ /* 0x000fe20000000a00 */
[----:B------:R-:W-:Y:S01]  /*0ca0*/  R2UR UR9, R0 ;  /* 0x00000000000972ca */ /* 0x000fe200000e0000 */
[----:B------:R-:W-:Y:S01]  /*0cb0*/  UIADD3 UR4, UP0, UR4, 0x2f0, URZ ;  /* 0x000002f004047890 */ /* 0x000fe2000ff1e03f */
[----:B------:R-:W-:Y:S01]  /*0cc0*/  R2UR UR32, R2 ;  /* 0x00000000022072ca */ /* 0x000fe200000e0000 */
[----:B------:R-:W-:Y:S01]  /*0cd0*/  UMOV UR11, URZ ;  /* 0x0000003f000b7c82 */ /* 0x000fe20008000000 */
[----:B------:R-:W-:Y:S01]  /*0ce0*/  UMOV UR6, 0x0 ;  /* 0x0000000000067882 */ /* 0x000fe20000000000 */
[----:B------:R-:W-:Y:S01]  /*0cf0*/  UIADD3.X UR5, URZ, UR5, URZ, UP0, !UPT ;  /* 0x000000053f057290 */ /* 0x000fe200087fe43f */
[----:B------:R-:W-:Y:S01]  /*0d00*/  IADD3 R5, R5, 0x1, RZ ;  /* 0x0000000105057810 */ /* 0x000fe20007ffe0ff */
[----:B------:R-:W-:Y:S01]  /*0d10*/  UMOV UR7, 0x10000000 ;  /* 0x1000000000077882 */ /* 0x000fe20000000000 */
[----:B------:R-:W-:Y:S01]  /*0d20*/  UMOV UR10, URZ ;  /* 0x0000003f000a7c82 */ /* 0x000fe20008000000 */
[----:B------:R-:W-:Y:S01]  /*0d30*/  UMOV UR12, UR36 ;  /* 0x00000024000c7c82 */ /* 0x000fe20008000000 */
[----:B------:R-:W-:Y:S01]  /*0d40*/  UMOV UR13, UR37 ;  /* 0x00000025000d7c82 */ /* 0x000fe20008000000 */
[----:B------:R-:W-:Y:S01]  /*0d50*/  UMOV UR34, 0x40 ;  /* 0x0000004000227882 */ /* 0x000fe20000000000 */
[----:B------:R-:W-:Y:S01]  /*0d60*/  UMOV UR35, UR11 ;  /* 0x0000000b00237c82 */ /* 0x000fe20008000000 */
[----:B------:R-:W-:-:S02]  /*0d70*/  UIADD3 UR9, UR9, 0x24000, URZ ;  /* 0x0002400009097890 */ /* 0x000fc4000fffe03f */
[----:B------:R-:W-:Y:S02]  /*0d80*/  UIADD3 UR8, UR32, 0x4000, URZ ;  /* 0x0000400020087890 */ /* 0x000fe4000fffe03f */
[----:B------:R-:W-:-:S03]  /*0d90*/  UIADD3 UR32, UR32, 0x8000, URZ ;  /* 0x0000800020207890 */ /* 0x000fc6000fffe03f */
[----:B------:R-:W-:-:S04]  /*0da0*/  UMOV UR33, UR9 ;  /* 0x0000000900217c82 */ /* 0x000fc80008000000 */
[----:B------:R3:W-:Y:S02]  /*0db0*/  UTMALDG.4D [UR8], [UR4], desc[UR6] ;  /* 0x00000608040075b4 */ /* 0x0007e40008019000 */
[----:B------:R3:W-:Y:S02]  /*0dc0*/  UTMALDG.4D [UR32], [UR4], desc[UR6] ;  /* 0x00000620040075b4 */ /* 0x0007e40008019000 */
[----:B---3--:R-:W-:Y:S01]  /*0dd0*/  NOP ;  /* 0x0000000000007918 */ /* 0x008fe20000000000 */
.L_x_11:
[----:B------:R-:W-:Y:S02]  /*0de0*/  ISETP.GE.AND P1, PT, R10, 0x81, PT ;  /* 0x000000810a00780c */ /* 0x000fe40003f26270 */
[----:B------:R-:W-:-:S11]  /*0df0*/  MOV R6, 0x1 ;  /* 0x0000000100067802 */ /* 0x000fd60000000f00 */
[----:B------:R-:W-:Y:S05]  /*0e00*/  @!P1 BRA `(.L_x_16) ;  /* 0x00000004004c9947 */ /* 0x000fea0003800000 */
[----:B-12---:R-:W1:Y:S01]  /*0e10*/  S2R R3, SR_CgaCtaId ;  /* 0x0000000000037919 */ /* 0x006e620000008800 */
[----:B------:R-:W-:Y:S02]  /*0e20*/  MOV R0, 0x400 ;  /* 0x0000040000007802 */ /* 0x000fe40000000f00 */
[----:B------:R-:W-:Y:S02]  /*0e30*/  MOV R2, 0x1 ;  /* 0x0000000100027802 */ /* 0x000fe40000000f00 */
[----:B------:R-:W-:Y:S02]  /*0e40*/  ISETP.NE.AND P2, PT, R17, RZ, PT ;  /* 0x000000ff1100720c */ /* 0x000fe40003f45270 */
[----:B-1----:R-:W-:Y:S02]  /*0e50*/  LEA R0, R3, R0, 0x18 ;  /* 0x0000000003007211 */ /* 0x002fe400078ec0ff */
[----:B------:R-:W-:Y:S02]  /*0e60*/  SHF.L.U32 R3, R2, 0x1f, RZ ;  /* 0x0000001f02037819 */ /* 0x000fe400000006ff */
[----:B------:R-:W-:-:S04]  /*0e70*/  LEA R2, R5, R0, 0x3 ;  /* 0x0000000005027211 */ /* 0x000fc800078e18ff */
[----:B------:R-:W1:Y:S02]  /*0e80*/  SYNCS.PHASECHK.TRANS64.TRYWAIT P1, [R2+URZ+0x24020], R3 ;  /* 0x02402003020075a7 */ /* 0x000e64000802017f */
[----:B-1----:R-:W-:Y:S05]  /*0e90*/  @!P1 BRA `(.L_x_17) ;  /* 0x0000007c00a09947 */ /* 0x002fea0003800000 */
.L_x_66:
[----:B------:R-:W-:Y:S05]  /*0ea0*/  @P2 BRA `(.L_x_18) ;  /* 0x0000000000142947 */ /* 0x000fea0003800000 */
[----:B------:R-:W-:Y:S02]  /*0eb0*/  ISETP.NE.AND P1, PT, R4, RZ, PT ;  /* 0x000000ff0400720c */ /* 0x000fe40003f25270 */
[----:B-1----:R-:W-:-:S04]  /*0ec0*/  MOV R3, 0x8000 ;  /* 0x0000800000037802 */ /* 0x002fc80000000f00 */
[----:B------:R2:W-:Y:S07]  /*0ed0*/  SYNCS.ARRIVE.TRANS64 RZ, [R2+URZ+0x24000], R3 ;  /* 0x0240000302ff79a7 */ /* 0x0005ee000800003f */
[----:B------:R-:W-:Y:S05]  /*0ee0*/  @!P1 BRA `(.L_x_18) ;  /* 0x0000000000049947 */ /* 0x000fea0003800000 */
[----:B------:R-:W-:Y:S01]  /*0ef0*/  BPT.TRAP 0x1 ;  /* 0x000000040000795c */ /* 0x000fe20000300000 */
.L_x_18:
[----:B-12---:R-:W1:Y:S01]  /*0f00*/  S2R R3, SR_CgaCtaId ;  /* 0x0000000000037919 */ /* 0x006e620000008800 */
[C---:B------:R-:W-:Y:S01]  /*0f10*/  LEA R0, R5.reuse, R0, 0xf ;  /* 0x0000000005007211 */ /* 0x040fe200078e78ff */
[----:B------:R-:W-:Y:S01]  /*0f20*/  ULDC.64 UR4, c[0x0][0x198] ;  /* 0x0000660000047ab9 */ /* 0x000fe20000000a00 */
[----:B------:R-:W-:Y:S01]  /*0f30*/  R2UR UR11, R8 ;  /* 0x00000000080b72ca */ /* 0x000fe200000e0000 */
[----:B------:R-:W-:Y:S01]  /*0f40*/  UIADD3 UR4, UP0, UR4, 0x1f0, URZ ;  /* 0x000001f004047890 */ /* 0x000fe2000ff1e03f */
[----:B------:R-:W-:Y:S01]  /*0f50*/  R2UR UR9, R2 ;  /* 0x00000000020972ca */ /* 0x000fe200000e0000 */
[----:B------:R-:W-:Y:S01]  /*0f60*/  UMOV UR6, 0x0 ;  /* 0x0000000000067882 */ /* 0x000fe20000000000 */
[----:B------:R-:W-:Y:S01]  /*0f70*/  R2UR UR32, R0 ;  /* 0x00000000002072ca */ /* 0x000fe200000e0000 */
[----:B------:R-:W-:Y:S01]  /*0f80*/  UIADD3.X UR5, URZ, UR5, URZ, UP0, !UPT ;  /* 0x000000053f057290 */ /* 0x000fe200087fe43f */
[----:B------:R-:W-:Y:S01]  /*0f90*/  IADD3 R5, R5, 0x1, RZ ;  /* 0x0000000105057810 */ /* 0x000fe20007ffe0ff */
[----:B------:R-:W-:Y:S01]  /*0fa0*/  UMOV UR7, 0x10000000 ;  /* 0x1000000000077882 */ /* 0x000fe20000000000 */
[----:B------:R-:W-:Y:S01]  /*0fb0*/  MOV R0, 0x400 ;  /* 0x0000040000007802 */ /* 0x000fe20000000f00 */
[----:B------:R-:W-:Y:S01]  /*0fc0*/  UMOV UR10, URZ ;  /* 0x0000003f000a7c82 */ /* 0x000fe20008000000 */
[C---:B------:R-:W-:Y:S01]  /*0fd0*/  ISETP.NE.AND P2, PT, R5.reuse, 0x4, PT ;  /* 0x000000040500780c */ /* 0x040fe20003f45270 */
[----:B------:R-:W-:Y:S01]  /*0fe0*/  UMOV UR12, UR36 ;  /* 0x00000024000c7c82 */ /* 0x000fe20008000000 */
[C---:B------:R-:W-:Y:S01]  /*0ff0*/  ISETP.NE.AND P1, PT, R5.reuse, 0x4, PT ;  /* 0x000000040500780c */ /* 0x040fe20003f25270 */
[----:B------:R-:W-:Y:S01]  /*1000*/  USHF.L.U32 UR11, UR11, 0x7, URZ ;  /* 0x000000070b0b7899 */ /* 0x000fe2000800063f */
[----:B------:R-:W-:Y:S01]  /*1010*/  SEL R5, R5, RZ, P2 ;  /* 0x000000ff05057207 */ /* 0x000fe20001000000 */
[----:B------:R-:W-:Y:S01]  /*1020*/  UIADD3 UR9, UR9, 0x24000, URZ ;  /* 0x0002400009097890 */ /* 0x000fe2000fffe03f */
[----:B------:R-:W-:Y:S01]  /*1030*/  SEL R6, RZ, 0x1, !P1 ;  /* 0x00000001ff067807 */ /* 0x000fe20004800000 */
[----:B------:R-:W-:Y:S01]  /*1040*/  UIADD3 UR8, UR32, 0x4000, URZ ;  /* 0x0000400020087890 */ /* 0x000fe2000fffe03f */
[----:B------:R-:W-:Y:S01]  /*1050*/  ISETP.NE.AND P2, PT, R17, RZ, PT ;  /* 0x000000ff1100720c */ /* 0x000fe20003f45270 */
[----:B------:R-:W-:Y:S01]  /*1060*/  UIADD3 UR32, UR32, 0x8000, URZ ;  /* 0x0000800020207890 */ /* 0x000fe2000fffe03f */
[----:B------:R-:W-:Y:S01]  /*1070*/  UMOV UR13, UR37 ;  /* 0x00000025000d7c82 */ /* 0x000fe20008000000 */
[----:B------:R-:W-:Y:S01]  /*1080*/  UMOV UR34, 0x40 ;  /* 0x0000004000227882 */ /* 0x000fe20000000000 */
[----:B------:R-:W-:Y:S01]  /*1090*/  UMOV UR33, UR9 ;  /* 0x0000000900217c82 */ /* 0x000fe20008000000 */
[----:B------:R-:W-:-:S03]  /*10a0*/  UMOV UR35, UR11 ;  /* 0x0000000b00237c82 */ /* 0x000fc60008000000 */
[----:B------:R2:W-:Y:S01]  /*10b0*/  UTMALDG.4D [UR8], [UR4], desc[UR6] ;  /* 0x00000608040075b4 */ /* 0x0005e20008019000 */
[----:B-1----:R-:W-:Y:S02]  /*10c0*/  LEA R2, R3, R0, 0x18 ;  /* 0x0000000003027211 */ /* 0x002fe400078ec0ff */
[----:B------:R-:W-:Y:S02]  /*10d0*/  SHF.L.U32 R0, R6, 0x1f, RZ ;  /* 0x0000001f06007819 */ /* 0x000fe400000006ff */
[----:B------:R-:W-:Y:S01]  /*10e0*/  LEA R3, R5, R2, 0x3 ;  /* 0x0000000205037211 */ /* 0x000fe200078e18ff */
[----:B------:R2:W-:Y:S03]  /*10f0*/  UTMALDG.4D [UR32], [UR4], desc[UR6] ;  /* 0x00000620040075b4 */ /* 0x0005e60008019000 */
[----:B------:R-:W1:Y:S02]  /*1100*/  SYNCS.PHASECHK.TRANS64.TRYWAIT P1, [R3+URZ+0x24020], R0 ;  /* 0x02402000030075a7 */ /* 0x000e64000802017f */
[----:B-12---:R-:W-:Y:S05]  /*1110*/  @!P1 BRA `(.L_x_19) ;  /* 0x0000007c00149947 */ /* 0x006fea0003800000 */
.L_x_67:
[----:B------:R-:W-:Y:S05]  /*1120*/  @P2 BRA `(.L_x_20) ;  /* 0x0000000000142947 */ /* 0x000fea0003800000 */
[----:B------:R-:W-:Y:S02]  /*1130*/  ISETP.NE.AND P1, PT, R4, RZ, PT ;  /* 0x000000ff0400720c */ /* 0x000fe40003f25270 */
[----:B-1----:R-:W-:-:S04]  /*1140*/  MOV R0, 0x8000 ;  /* 0x0000800000007802 */ /* 0x002fc80000000f00 */
[----:B------:R2:W-:Y:S07]  /*1150*/  SYNCS.ARRIVE.TRANS64 RZ, [R3+URZ+0x24000], R0 ;  /* 0x0240000003ff79a7 */ /* 0x0005ee000800003f */
[----:B------:R-:W-:Y:S05]  /*1160*/  @!P1 BRA `(.L_x_20) ;  /* 0x0000000000049947 */ /* 0x000fea0003800000 */
[----:B------:R-:W-:Y:S01]  /*1170*/  BPT.TRAP 0x1 ;  /* 0x000000040000795c */ /* 0x000fe20000300000 */
.L_x_20:
[----:B------:R-:W-:Y:S01]  /*1180*/  LEA R2, R5, R2, 0xf ;  /* 0x0000000205027211 */ /* 0x000fe200078e78ff */
        /* <DEDUP_REMOVED lines=9> */
[----:B------:R-:W-:Y:S01]  /*1220*/  UMOV UR10, URZ ;  /* 0x0000003f000a7c82 */ /* 0x000fe20008000000 */
[----:B------:R-:W-:Y:S01]  /*1230*/  UMOV UR12, UR36 ;  /* 0x00000024000c7c82 */ /* 0x000fe20008000000 */
[----:B------:R-:W-:Y:S01]  /*1240*/  UMOV UR13, UR37 ;  /* 0x00000025000d7c82 */ /* 0x000fe20008000000 */
[----:B------:R-:W-:Y:S01]  /*1250*/  UMOV UR34, 0x40 ;  /* 0x0000004000227882 */ /* 0x000fe20000000000 */
[C---:B------:R-:W-:Y:S01]  /*1260*/  ISETP.NE.AND P1, PT, R5.reuse, 0x4, PT ;  /* 0x000000040500780c */ /* 0x040fe20003f25270 */
[----:B------:R-:W-:Y:S01]  /*1270*/  USHF.L.U32 UR11, UR11, 0x7, URZ ;  /* 0x000000070b0b7899 */ /* 0x000fe2000800063f */
[----:B------:R-:W-:Y:S01]  /*1280*/  IADD3 R8, R8, 0x1, RZ ;  /* 0x0000000108087810 */ /* 0x000fe20007ffe0ff */
[----:B------:R-:W-:Y:S01]  /*1290*/  UIADD3 UR9, UR9, 0x24000, URZ ;  /* 0x0002400009097890 */ /* 0x000fe2000fffe03f */
[----:B-12---:R-:W-:Y:S01]  /*12a0*/  SEL R3, RZ, 0x1, P1 ;  /* 0x00000001ff037807 */ /* 0x006fe20000800000 */
[----:B------:R-:W-:Y:S01]  /*12b0*/  UIADD3 UR8, UR32, 0x4000, URZ ;  /* 0x0000400020087890 */ /* 0x000fe2000fffe03f */
[----:B------:R-:W-:Y:S01]  /*12c0*/  SEL R5, R5, RZ, P1 ;  /* 0x000000ff05057207 */ /* 0x000fe20000800000 */
[----:B------:R-:W-:Y:S01]  /*12d0*/  UIADD3 UR32, UR32, 0x8000, URZ ;  /* 0x0000800020207890 */ /* 0x000fe2000fffe03f */
[----:B------:R-:W-:Y:S01]  /*12e0*/  LOP3.LUT R6, R6, R3, RZ, 0x3c, !PT ;  /* 0x0000000306067212 */ /* 0x000fe200078e3cff */
[----:B------:R-:W-:Y:S01]  /*12f0*/  UMOV UR35, UR11 ;  /* 0x0000000b00237c82 */ /* 0x000fe20008000000 */
[----:B------:R-:W-:-:S04]  /*1300*/  UMOV UR33, UR9 ;  /* 0x0000000900217c82 */ /* 0x000fc80008000000 */
[----:B------:R3:W-:Y:S02]  /*1310*/  UTMALDG.4D [UR8], [UR4], desc[UR6] ;  /* 0x00000608040075b4 */ /* 0x0007e40008019000 */
[----:B------:R3:W-:Y:S02]  /*1320*/  UTMALDG.4D [UR32], [UR4], desc[UR6] ;  /* 0x00000620040075b4 */ /* 0x0007e40008019000 */
[----:B---3--:R-:W-:Y:S01]  /*1330*/  NOP ;  /* 0x0000000000007918 */ /* 0x008fe20000000000 */
.L_x_16:
[----:B------:R-:W-:-:S07]  /*1340*/  IADD3 R7, R7, -0x4, RZ ;  /* 0xfffffffc07077810 */ /* 0x000fce0007ffe0ff */
.L_x_10:
[----:B------:R-:W-:Y:S05]  /*1350*/  BSYNC B0 ;  /* 0x0000000000007941 */ /* 0x000fea0003800000 */
.L_x_9:
[----:B-12---:R-:W1:Y:S01]  /*1360*/  S2R R3, SR_CgaCtaId ;  /* 0x0000000000037919 */ /* 0x006e620000008800 */
[----:B------:R-:W-:Y:S02]  /*1370*/  MOV R2, 0x400 ;  /* 0x0000040000027802 */ /* 0x000fe40000000f00 */
[----:B------:R-:W-:Y:S02]  /*1380*/  SHF.L.U32 R21, RZ, 0x1f, RZ ;  /* 0x0000001fff157819 */ /* 0x000fe400000006ff */
[----:B-1----:R-:W-:-:S04]  /*1390*/  LEA R2, R3, R2, 0x18 ;  /* 0x0000000203027211 */ /* 0x002fc800078ec0ff */
[----:B------:R-:W1:Y:S02]  /*13a0*/  SYNCS.PHASECHK.TRANS64.TRYWAIT P1, [R2+URZ+0x24040], R21 ;  /* 0x02404015020075a7 */ /* 0x000e64000802017f */
[----:B-1----:R-:W-:Y:S05]  /*13b0*/  @!P1 BRA `(.L_x_21) ;  /* 0x0000007800809947 */ /* 0x002fea0003800000 */
.L_x_68:
[----:B------:R-:W2:Y:S01]  /*13c0*/  SYNCS.PHASECHK.TRANS64.TRYWAIT P1, [R2+URZ+0x24000], R21 ;  /* 0x02400015020075a7 */ /* 0x000ea2000802017f */
[----:B------:R-:W-:Y:S01]  /*13d0*/  MOV R4, RZ ;  /* 0x000000ff00047202 */ /* 0x000fe20000000f00 */
[----:B--2---:R-:W-:Y:S06]  /*13e0*/  @!P1 BRA `(.L_x_22) ;  /* 0x0000007800889947 */ /* 0x004fec0003800000 */
.L_x_69:
[----:B------:R-:W-:Y:S05]  /*13f0*/  WARPSYNC.ALL ;  /* 0x0000000000007948 */ /* 0x000fea0003800000 */
[C---:B------:R-:W-:Y:S01]  /*1400*/  R2UR UR22, R2.reuse ;  /* 0x00000000021672ca */ /* 0x040fe200000e0000 */
[----:B------:R-:W-:Y:S01]  /*1410*/  WARPGROUP.ARRIVE ;  /* 0x00000000000079c5 */ /* 0x000fe20000000000 */
[----:B------:R-:W-:Y:S01]  /*1420*/  R2UR UR4, R2 ;  /* 0x00000000020472ca */ /* 0x000fe200000e0000 */
[----:B------:R-:W-:Y:S01]  /*1430*/  UMOV UR57, 0x40000040 ;  /* 0x4000004000397882 */ /* 0x000fe20000000000 */
[----:B------:R-:W-:Y:S01]  /*1440*/  UMOV UR15, 0x40000040 ;  /* 0x40000040000f7882 */ /* 0x000fe20000000000 */
[----:B------:R-:W-:Y:S01]  /*1450*/  UMOV UR13, UR57 ;  /* 0x00000039000d7c82 */ /* 0x000fe20008000000 */
[----:B------:R-:W-:Y:S01]  /*1460*/  UMOV UR53, 0x40000040 ;  /* 0x4000004000357882 */ /* 0x000fe20000000000 */
[----:B------:R-:W-:Y:S01]  /*1470*/  UMOV UR55, 0x40000040 ;  /* 0x4000004000377882 */ /* 0x000fe20000000000 */
[----:B------:R-:W-:Y:S01]  /*1480*/  UMOV UR5, 0x40000040 ;  /* 0x4000004000057882 */ /* 0x000fe20000000000 */
[----:B------:R-:W-:Y:S01]  /*1490*/  UMOV UR7, 0x40000040 ;  /* 0x4000004000077882 */ /* 0x000fe20000000000 */
[----:B------:R-:W-:Y:S01]  /*14a0*/  UMOV UR25, 0x40000040 ;  /* 0x4000004000197882 */ /* 0x000fe20000000000 */
[----:B------:R-:W-:Y:S01]  /*14b0*/  UMOV UR27, 0x40000040 ;  /* 0x40000040001b7882 */ /* 0x000fe20000000000 */
[----:B------:R-:W-:Y:S01]  /*14c0*/  UMOV UR29, 0x40000040 ;  /* 0x40000040001d7882 */ /* 0x000fe20000000000 */
[----:B------:R-:W-:-:S02]  /*14d0*/  UIADD3 UR22, UR22, 0x4000, URZ ;  /* 0x0000400016167890 */ /* 0x000fc4000fffe03f */
[----:B------:R-:W-:Y:S02]  /*14e0*/  USHF.R.U32.HI UR4, URZ, 0x4, UR4 ;  /* 0x000000043f047899 */ /* 0x000fe40008011604 */
[----:B------:R-:W-:Y:S02]  /*14f0*/  USHF.R.U32.HI UR22, URZ, 0x4, UR22 ;  /* 0x000000043f167899 */ /* 0x000fe40008011616 */
[----:B------:R-:W-:Y:S02]  /*1500*/  ULOP3.LUT UR4, UR4, 0x3fff, URZ, 0xc0, !UPT ;  /* 0x00003fff04047892 */ /* 0x000fe4000f8ec03f */
[----:B------:R-:W-:Y:S02]  /*1510*/  ULOP3.LUT UR22, UR22, 0x3fff, URZ, 0xc0, !UPT ;  /* 0x00003fff16167892 */ /* 0x000fe4000f8ec03f */
[----:B------:R-:W-:Y:S02]  /*1520*/  ULOP3.LUT UR56, UR4, 0x10000, URZ, 0xfc, !UPT ;  /* 0x0001000004387892 */ /* 0x000fe4000f8efc3f */
[----:B------:R-:W-:-:S02]  /*1530*/  ULOP3.LUT UR14, UR22, 0x10000, URZ, 0xfc, !UPT ;  /* 0x00010000160e7892 */ /* 0x000fc4000f8efc3f */
[----:B------:R-:W-:Y:S02]  /*1540*/  UIADD3 UR52, UR56, 0x2, URZ ;  /* 0x0000000238347890 */ /* 0x000fe4000fffe03f */
[----:B------:R-:W-:Y:S01]  /*1550*/  UIADD3 UR54, UR14, 0x2, URZ ;  /* 0x000000020e367890 */ /* 0x000fe2000fffe03f */
[----:B------:R-:W-:Y:S01]  /*1560*/  UMOV UR12, UR56 ;  /* 0x00000038000c7c82 */ /* 0x000fe20008000000 */
[----:B------:R-:W-:-:S03]  /*1570*/  UIADD3 UR4, UR56, 0x4, URZ ;  /* 0x0000000438047890 */ /* 0x000fc6000fffe03f */
[----:B------:R-:W-:Y:S01]  /*1580*/  HGMMA.64x128x16.F32 R24, gdesc[UR12], RZ, !UPT, gsb0 ;  /* 0x01e000000c1879f0 */ /* 0x000fe2000c0008ff */
[----:B------:R-:W-:Y:S02]  /*1590*/  UIADD3 UR6, UR14, 0x4, URZ ;  /* 0x000000040e067890 */ /* 0x000fe4000fffe03f */
[----:B------:R-:W-:Y:S02]  /*15a0*/  UIADD3 UR24, UR56, 0x6, URZ ;  /* 0x0000000638187890 */ /* 0x000fe4000fffe03f */
[----:B------:R-:W-:Y:S02]  /*15b0*/  UIADD3 UR26, UR14, 0x6, URZ ;  /* 0x000000060e1a7890 */ /* 0x000fe4000fffe03f */
[----:B------:R-:W-:Y:S02]  /*15c0*/  UIADD3 UR28, UR56, 0x200, URZ ;  /* 0x00000200381c7890 */ /* 0x000fe4000fffe03f */
[----:B------:R-:W-:Y:S01]  /*15d0*/  UIADD3 UR30, UR14, 0x400, URZ ;  /* 0x000004000e1e7890 */ /* 0x000fe2000fffe03f */
[----:B------:R-:W-:Y:S01]  /*15e0*/  UMOV UR31, 0x40000040 ;  /* 0x40000040001f7882 */ /* 0x000fe20000000000 */
[----:B------:R-:W-:-:S02]  /*15f0*/  UIADD3 UR40, UR56, 0x202, URZ ;  /* 0x0000020238287890 */ /* 0x000fc4000fffe03f */
[----:B------:R-:W-:Y:S01]  /*1600*/  UIADD3 UR42, UR14, 0x402, URZ ;  /* 0x000004020e2a7890 */ /* 0x000fe2000fffe03f */
[----:B------:R-:W-:Y:S01]  /*1610*/  UMOV UR41, 0x40000040 ;  /* 0x4000004000297882 */ /* 0x000fe20000000000 */
[----:B------:R-:W-:Y:S01]  /*1620*/  UMOV UR43, 0x40000040 ;  /* 0x40000040002b7882 */ /* 0x000fe20000000000 */
[----:B------:R-:W-:Y:S02]  /*1630*/  UIADD3 UR44, UR56, 0x204, URZ ;  /* 0x00000204382c7890 */ /* 0x000fe4000fffe03f */
[----:B------:R-:W-:Y:S01]  /*1640*/  UIADD3 UR46, UR14, 0x404, URZ ;  /* 0x000004040e2e7890 */ /* 0x000fe2000fffe03f */
[----:B------:R-:W-:Y:S01]  /*1650*/  UMOV UR45, 0x40000040 ;  /* 0x40000040002d7882 */ /* 0x000fe20000000000 */
[----:B------:R-:W-:Y:S01]  /*1660*/  UMOV UR47, 0x40000040 ;  /* 0x40000040002f7882 */ /* 0x000fe20000000000 */
[----:B------:R-:W-:Y:S02]  /*1670*/  UIADD3 UR48, UR56, 0x206, URZ ;  /* 0x0000020638307890 */ /* 0x000fe4000fffe03f */
[----:B------:R-:W-:Y:S01]  /*1680*/  UIADD3 UR50, UR14, 0x406, URZ ;  /* 0x000004060e327890 */ /* 0x000fe2000fffe03f */
[----:B------:R-:W-:Y:S01]  /*1690*/  UMOV UR49, 0x40000040 ;  /* 0x4000004000317882 */ /* 0x000fe20000000000 */
[----:B------:R-:W-:Y:S01]  /*16a0*/  UMOV UR51, 0x40000040 ;  /* 0x4000004000337882 */ /* 0x000fe20000000000 */
[----:B------:R-:W-:Y:S01]  /*16b0*/  ULDC UR8, c[0x0][0x604] ;  /* 0x0001810000087ab9 */ /* 0x000fe20000000800 */
        /* <DEDUP_REMOVED lines=19> */
[----:B------:R-:W-:-:S02]  /*17f0*/  WARPGROUP.DEPBAR.LE gsb0, 0x0 ;  /* 0x00008000000079c5 */ /* 0x000fc40000010000 */
[----:B------:R-:W-:-:S06]  /*1800*/  WARPGROUP.ARRIVE ;  /* 0x00000000000079c5 */ /* 0x000fcc0000000000 */
[----:B------:R-:W-:Y:S03]  /*1810*/  HGMMA.64x128x16.F32 R24, gdesc[UR52], R24, gsb0 ;  /* 0x01e00000341879f0 */ /* 0x000fe60008000818 */
[----:B------:R-:W-:Y:S02]  /*1820*/  WARPGROUP.DEPBAR.LE gsb0, 0x0 ;  /* 0x00008000000079c5 */ /* 0x000fe40000010000 */
[----:B------:R-:W-:-:S07]  /*1830*/  WARPGROUP.ARRIVE ;  /* 0x00000000000079c5 */ /* 0x000fce0000000000 */
[----:B------:R-:W-:Y:S01]  /*1840*/  HGMMA.64x128x16.F32 R24, gdesc[UR4], R24, gsb0 ;  /* 0x01e00000041879f0 */ /* 0x000fe20008000818 */
[----:B------:R-:W-:Y:S01]  /*1850*/  ULDC UR6, c[0x0][0x604] ;  /* 0x0001810000067ab9 */ /* 0x000fe20000000800 */
[----:B------:R-:W-:Y:S01]  /*1860*/  ULDC UR7, c[0x0][0x604] ;  /* 0x0001810000077ab9 */ /* 0x000fe20000000800 */
        /* <DEDUP_REMOVED lines=26> */
[----:B------:R-:W-:Y:S01]  /*1a10*/  FMNMX R3, R24, R25, !PT ;  /* 0x0000001918037209 */ /* 0x000fe20007800000 */
[----:B------:R-:W3:Y:S01]  /*1a20*/  SYNCS.PHASECHK.TRANS64.TRYWAIT P6, [R2+URZ+0x24008], R21 ;  /* 0x02400815020075a7 */ /* 0x000ee200080c017f */
[----:B------:R-:W-:Y:S02]  /*1a30*/  FMNMX R11, R26, R27, !PT ;  /* 0x0000001b1a0b7209 */ /* 0x000fe40007800000 */
[----:B------:R-:W-:Y:S02]  /*1a40*/  FMNMX R0, R28, R3, !PT ;  /* 0x000000031c007209 */ /* 0x000fe40007800000 */
[----:B------:R-:W-:-:S02]  /*1a50*/  FMNMX R14, R30, R11, !PT ;  /* 0x0000000b1e0e7209 */ /* 0x000fc40007800000 */
[----:B------:R-:W-:Y:S02]  /*1a60*/  FMNMX R3, R29, R0, !PT ;  /* 0x000000001d037209 */ /* 0x000fe40007800000 */
[----:B------:R-:W-:Y:S02]  /*1a70*/  FMNMX R11, R31, R14, !PT ;  /* 0x0000000e1f0b7209 */ /* 0x000fe40007800000 */
[----:B------:R-:W-:Y:S02]  /*1a80*/  FMNMX R0, R32, R3, !PT ;  /* 0x0000000320007209 */ /* 0x000fe40007800000 */
        /* <DEDUP_REMOVED lines=54> */
[----:B------:R-:W-:-:S03]  /*1df0*/  FMNMX R14, R87, R14, !PT ;  /* 0x0000000e570e7209 */ /* 0x000fc60007800000 */
[----:B------:R-:W4:Y:S04]  /*1e00*/  SHFL.BFLY PT, R0, R11, 0x1, 0x1f ;  /* 0x0c201f000b007f89 */ /* 0x000f2800000e0000 */
[----:B------:R-:W5:Y:S01]  /*1e10*/  SHFL.BFLY PT, R3, R14, 0x1, 0x1f ;  /* 0x0c201f000e037f89 */ /* 0x000f6200000e0000 */
[----:B----4-:R-:W-:Y:S02]  /*1e20*/  FMNMX R13, R11, R0, !PT ;  /* 0x000000000b0d7209 */ /* 0x010fe40007800000 */
[----:B-----5:R-:W-:-:S03]  /*1e30*/  FMNMX R15, R14, R3, !PT ;  /* 0x000000030e0f7209 */ /* 0x020fc60007800000 */
[----:B------:R-:W4:Y:S04]  /*1e40*/  SHFL.BFLY PT, R0, R13, 0x2, 0x1f ;  /* 0x0c401f000d007f89 */ /* 0x000f2800000e0000 */
[----:B------:R-:W5:Y:S01]  /*1e50*/  SHFL.BFLY PT, R18, R15, 0x2, 0x1f ;  /* 0x0c401f000f127f89 */ /* 0x000f6200000e0000 */
[----:B----4-:R-:W-:-:S04]  /*1e60*/  FMNMX R3, R13, R0, !PT ;  /* 0x000000000d037209 */ /* 0x010fc80007800000 */
[----:B------:R-:W-:Y:S02]  /*1e70*/  FSETP.NEU.AND P1, PT, R3, -INF , PT ;  /* 0xff8000000300780b */ /* 0x000fe40003f2d000 */
[----:B-----5:R-:W-:Y:S02]  /*1e80*/  FMNMX R0, R15, R18, !PT ;  /* 0x000000120f007209 */ /* 0x020fe40007800000 */
[----:B------:R-:W-:Y:S02]  /*1e90*/  FSEL R11, R3, RZ, P1 ;  /* 0x000000ff030b7208 */ /* 0x000fe40000800000 */
[----:B------:R-:W-:-:S03]  /*1ea0*/  FSETP.NEU.AND P1, PT, R0, -INF , PT ;  /* 0xff8000000000780b */ /* 0x000fc60003f2d000 */
[----:B------:R-:W-:Y:S01]  /*1eb0*/  FMUL R11, R11, UR6 ;  /* 0x000000060b0b7c20 */ /* 0x000fe20008400000 */
[----:B------:R-:W-:Y:S01]  /*1ec0*/  ULDC UR6, c[0x0][0x604] ;  /* 0x0001810000067ab9 */ /* 0x000fe20000000800 */
[----:B------:R-:W-:Y:S02]  /*1ed0*/  FSEL R15, R0, RZ, P1 ;  /* 0x000000ff000f7208 */ /* 0x000fe40000800000 */
[--C-:B------:R-:W-:Y:S01]  /*1ee0*/  FFMA R24, R24, UR7, -R11.reuse ;  /* 0x0000000718187c23 */ /* 0x100fe2000800080b */
[--C-:B------:R-:W-:Y:S01]  /*1ef0*/  FFMA R14, R25, UR8, -R11.reuse ;  /* 0x00000008190e7c23 */ /* 0x100fe2000800080b */
[--C-:B------:R-:W-:Y:S01]  /*1f00*/  FFMA R13, R28, UR9, -R11.reuse ;  /* 0x000000091c0d7c23 */ /* 0x100fe2000800080b */
[--C-:B------:R-:W-:Y:S01]  /*1f10*/  FFMA R18, R29, UR10, -R11.reuse ;  /* 0x0000000a1d127c23 */ /* 0x100fe2000800080b */
[--C-:B------:R-:W-:Y:S01]  /*1f20*/  FFMA R32, R32, UR11, -R11.reuse ;  /* 0x0000000b20207c23 */ /* 0x100fe2000800080b */
[----:B------:R-:W-:Y:S01]  /*1f30*/  FSETP.GEU.AND P4, PT, R24, -126, PT ;  /* 0xc2fc00001800780b */ /* 0x000fe20003f8e000 */
[--C-:B------:R-:W-:Y:S01]  /*1f40*/  FFMA R33, R33, UR12, -R11.reuse ;  /* 0x0000000c21217c23 */ /* 0x100fe2000800080b */
[----:B------:R-:W-:Y:S01]  /*1f50*/  FSETP.GEU.AND P5, PT, R14, -126, PT ;  /* 0xc2fc00000e00780b */ /* 0x000fe20003fae000 */
[--C-:B------:R-:W-:Y:S01]  /*1f60*/  FFMA R36, R36, UR13, -R11.reuse ;  /* 0x0000000d24247c23 */ /* 0x100fe2000800080b */
        /* <DEDUP_REMOVED lines=9> */
[----:B------:R-:W-:Y:S01]  /*2000*/  @!P4 FMUL R24, R24, 0.5 ;  /* 0x3f0000001818c820 */ /* 0x000fe20000400000 */
[--C-:B------:R-:W-:Y:S01]  /*2010*/  FFMA R56, R56, UR27, -R11.reuse ;  /* 0x0000001b38387c23 */ /* 0x100fe2000800080b */
[----:B------:R-:W-:Y:S01]  /*2020*/  @!P5 FMUL R14, R14, 0.5 ;  /* 0x3f0000000e0ed820 */ /* 0x000fe20000400000 */
        /* <DEDUP_REMOVED lines=14> */
[----:B------:R-:W-:Y:S01]  /*2110*/  FFMA R85, R85, UR51, -R11 ;  /* 0x0000003355557c23 */ /* 0x000fe2000800080b */
[----:B------:R-:W4:Y:S01]  /*2120*/  MUFU.EX2 R14, R14 ;  /* 0x0000000e000e7308 */ /* 0x000f220000000800 */
[----:B------:R-:W-:Y:S01]  /*2130*/  FSETP.GEU.AND P2, PT, R13, -126, PT ;  /* 0xc2fc00000d00780b */ /* 0x000fe20003f4e000 */
[----:B------:R-:W-:Y:S01]  /*2140*/  ULDC UR6, c[0x0][0x604] ;  /* 0x0001810000067ab9 */ /* 0x000fe20000000800 */
[----:B------:R-:W-:Y:S01]  /*2150*/  ULDC UR7, c[0x0][0x604] ;  /* 0x0001810000077ab9 */ /* 0x000fe20000000800 */
[----:B------:R-:W-:Y:S01]  /*2160*/  FMUL R22, R15, UR6 ;  /* 0x000000060f167c20 */ /* 0x000fe20008400000 */
[----:B------:R-:W-:Y:S01]  /*2170*/  ULDC UR8, c[0x0][0x604] ;  /* 0x0001810000087ab9 */ /* 0x000fe20000000800 */
[----:B------:R-:W-:Y:S01]  /*2180*/  ULDC UR9, c[0x0][0x604] ;  /* 0x0001810000097ab9 */ /* 0x000fe20000000800 */
[----:B------:R-:W-:Y:S01]  /*2190*/  ULDC UR10, c[0x0][0x604] ;  /* 0x00018100000a7ab9 */ /* 0x000fe20000000800 */
[----:B------:R-:W5:Y:S01]  /*21a0*/  MUFU.EX2 R11, R24 ;  /* 0x00000018000b7308 */ /* 0x000f620000000800 */
[--C-:B------:R-:W-:Y:S01]  /*21b0*/  FFMA R15, R26, UR7, -R22.reuse ;  /* 0x000000071a0f7c23 */ /* 0x100fe20008000816 */
[--C-:B------:R-:W-:Y:S01]  /*21c0*/  FFMA R20, R27, UR8, -R22.reuse ;  /* 0x000000081b147c23 */ /* 0x100fe20008000816 */
[--C-:B------:R-:W-:Y:S01]  /*21d0*/  FFMA R19, R30, UR9, -R22.reuse ;  /* 0x000000091e137c23 */ /* 0x100fe20008000816 */
[--C-:B------:R-:W-:Y:S01]  /*21e0*/  FFMA R31, R31, UR10, -R22.reuse ;  /* 0x0000000a1f1f7c23 */ /* 0x100fe20008000816 */
[----:B------:R-:W-:Y:S01]  /*21f0*/  P2R R23, PR, RZ, 0x4 ;  /* 0x00000004ff177803 */ /* 0x000fe20000000000 */
[----:B------:R-:W-:Y:S01]  /*2200*/  @!P2 FMUL R13, R13, 0.5 ;  /* 0x3f0000000d0da820 */ /* 0x000fe20000400000 */
[----:B------:R-:W-:Y:S01]  /*2210*/  FSETP.GEU.AND P1, PT, R18, -126, PT ;  /* 0xc2fc00001200780b */ /* 0x000fe20003f2e000 */
[----:B------:R-:W-:Y:S01]  /*2220*/  ULDC UR11, c[0x0][0x604] ;  /* 0x00018100000b7ab9 */ /* 0x000fe20000000800 */
[----:B------:R-:W-:Y:S01]  /*2230*/  FSETP.GEU.AND P2, PT, R15, -126, PT ;  /* 0xc2fc00000f00780b */ /* 0x000fe20003f4e000 */
[----:B----4-:R-:W-:Y:S01]  /*2240*/  @!P5 FMUL R14, R14, R14 ;  /* 0x0000000e0e0ed220 */ /* 0x010fe20000400000 */
[----:B------:R-:W-:Y:S01]  /*2250*/  FSETP.GEU.AND P3, PT, R20, -126, PT ;  /* 0xc2fc00001400780b */ /* 0x000fe20003f6e000 */
[----:B------:R-:W-:Y:S01]  /*2260*/  ULDC UR12, c[0x0][0x604] ;  /* 0x00018100000c7ab9 */ /* 0x000fe20000000800 */
[----:B------:R-:W-:Y:S01]  /*2270*/  FSETP.GEU.AND P5, PT, R31, -126, PT ;  /* 0xc2fc00001f00780b */ /* 0x000fe20003fae000 */
[----:B------:R-:W-:Y:S01]  /*2280*/  ULDC UR13, c[0x0][0x604] ;  /* 0x00018100000d7ab9 */ /* 0x000fe20000000800 */
[----:B------:R-:W-:Y:S01]  /*2290*/  ULDC UR15, c[0x0][0x604] ;  /* 0x00018100000f7ab9 */ /* 0x000fe20000000800 */
[----:B------:R-:W-:Y:S01]  /*22a0*/  ULDC UR16, c[0x0][0x604] ;  /* 0x0001810000107ab9 */ /* 0x000fe20000000800 */
[----:B-----5:R-:W-:Y:S01]  /*22b0*/  @!P4 FMUL R11, R11, R11 ;  /* 0x0000000b0b0bc220 */ /* 0x020fe20000400000 */
[----:B------:R-:W-:Y:S01]  /*22c0*/  FSETP.GEU.AND P4, PT, R19, -126, PT ;  /* 0xc2fc00001300780b */ /* 0x000fe20003f8e000 */
[----:B------:R-:W-:Y:S01]  /*22d0*/  ULDC UR17, c[0x0][0x604] ;  /* 0x0001810000117ab9 */ /* 0x000fe20000000800 */
[----:B------:R-:W-:Y:S01]  /*22e0*/  @!P1 FMUL R18, R18, 0.5 ;  /* 0x3f00000012129820 */ /* 0x000fe20000400000 */
[----:B------:R-:W-:Y:S01]  /*22f0*/  ULDC UR18, c[0x0][0x604] ;  /* 0x0001810000127ab9 */ /* 0x000fe20000000800 */
[----:B------:R-:W-:Y:S01]  /*2300*/  @!P2 FMUL R15, R15, 0.5 ;  /* 0x3f0000000f0fa820 */ /* 0x000fe20000400000 */
[----:B------:R-:W-:Y:S01]  /*2310*/  ULDC UR19, c[0x0][0x604] ;  /* 0x0001810000137ab9 */ /* 0x000fe20000000800 */
[----:B------:R-:W-:Y:S01]  /*2320*/  @!P3 FMUL R20, R20, 0.5 ;  /* 0x3f0000001414b820 */ /* 0x000fe20000400000 */
[----:B------:R-:W-:Y:S01]  /*2330*/  ULDC UR20, c[0x0][0x604] ;  /* 0x0001810000147ab9 */ /* 0x000fe20000000800 */
[----:B------:R-:W-:Y:S01]  /*2340*/  @!P5 FMUL R31, R31, 0.5 ;  /* 0x3f0000001f1fd820 */ /* 0x000fe20000400000 */
[----:B------:R-:W-:Y:S01]  /*2350*/  ULDC UR21, c[0x0][0x604] ;  /* 0x0001810000157ab9 */ /* 0x000fe20000000800 */
[----:B------:R-:W-:Y:S01]  /*2360*/  ULDC UR23, c[0x0][0x604] ;  /* 0x0001810000177ab9 */ /* 0x000fe20000000800 */
[----:B------:R-:W-:Y:S01]  /*2370*/  ULDC UR26, c[0x0][0x604] ;  /* 0x00018100001a7ab9 */ /* 0x000fe20000000800 */
[----:B------:R-:W-:Y:S01]  /*2380*/  ULDC UR27, c[0x0][0x604] ;  /* 0x00018100001b7ab9 */ /* 0x000fe20000000800 */
[----:B------:R-:W-:Y:S01]  /*2390*/  @!P4 FMUL R19, R19, 0.5 ;  /* 0x3f0000001313c820 */ /* 0x000fe20000400000 */
        /* <DEDUP_REMOVED lines=43> */
[----:B------:R-:W4:Y:S08]  /*2650*/  MUFU.EX2 R13, R13 ;  /* 0x0000000d000d7308 */ /* 0x000f300000000800 */
[----:B------:R-:W1:Y:S08]  /*2660*/  MUFU.EX2 R18, R18 ;  /* 0x0000001200127308 */ /* 0x000e700000000800 */
[----:B------:R-:W1:Y:S08]  /*2670*/  MUFU.EX2 R15, R15 ;  /* 0x0000000f000f7308 */ /* 0x000e700000000800 */
[----:B------:R-:W1:Y:S08]  /*2680*/  MUFU.EX2 R20, R20 ;  /* 0x0000001400147308 */ /* 0x000e700000000800 */
[----:B------:R-:W1:Y:S08]  /*2690*/  MUFU.EX2 R19, R19 ;  /* 0x0000001300137308 */ /* 0x000e700000000800 */
[----:B------:R1:W1:Y:S01]  /*26a0*/  MUFU.EX2 R22, R31 ;  /* 0x0000001f00167308 */ /* 0x0002620000000800 */
[----:B---34-:R-:W-:Y:S05]  /*26b0*/  @!P6 BRA `(.L_x_23) ;  /* 0x0000006400e8e947 */ /* 0x018fea0003800000 */
.L_x_70:
[----:B------:R-:W-:Y:S01]  /*26c0*/  ISETP.NE.AND P6, PT, R23, RZ, PT ;  /* 0x000000ff1700720c */ /* 0x000fe20003fc5270 */
[----:B-1----:R-:W-:Y:S01]  /*26d0*/  @!P1 FMUL R18, R18, R18 ;  /* 0x0000001212129220 */ /* 0x002fe20000400000 */
[----:B------:R-:W-:Y:S01]  /*26e0*/  @!P2 FMUL R15, R15, R15 ;  /* 0x0000000f0f0fa220 */ /* 0x000fe20000400000 */
[----:B------:R-:W-:Y:S01]  /*26f0*/  @!P3 FMUL R20, R20, R20 ;  /* 0x000000141414b220 */ /* 0x000fe20000400000 */
[----:B------:R-:W-:Y:S01]  /*2700*/  @!P4 FMUL R19, R19, R19 ;  /* 0x000000131313c220 */ /* 0x000fe20000400000 */
[----:B------:R-:W-:Y:S01]  /*2710*/  @!P5 FMUL R22, R22, R22 ;  /* 0x000000161616d220 */ /* 0x000fe20000400000 */
[----:B------:R-:W-:Y:S01]  /*2720*/  ULOP3.LUT UR22, UR22, 0x4000000, URZ, 0xfc, !UPT ;  /* 0x0400000016167892 */ /* 0x000fe2000f8efc3f */
[----:B------:R-:W-:Y:S01]  /*2730*/  F2FP.F16.F32.PACK_AB R24, R14, R11 ;  /* 0x0000000b0e18723e */ /* 0x000fe200000000ff */
[----:B------:R-:W-:Y:S01]  /*2740*/  UMOV UR7, 0x40000040 ;  /* 0x4000004000077882 */ /* 0x000fe20000000000 */
[----:B------:R-:W-:Y:S01]  /*2750*/  F2FP.F16.F32.PACK_AB R25, R20, R15 ;  /* 0x0000000f1419723e */ /* 0x000fe200000000ff */
[----:B------:R-:W-:Y:S01]  /*2760*/  UIADD3 UR6, UR22, 0x800, URZ ;  /* 0x0000080016067890 */ /* 0x000fe2000fffe03f */
[----:B------:R-:W-:-:S02]  /*2770*/  F2FP.F16.F32.PACK_AB R27, R22, R19 ;  /* 0x00000013161b723e */ /* 0x000fc400000000ff */
[----:B------:R-:W-:Y:S01]  /*2780*/  @!P6 FMUL R13, R13, R13 ;  /* 0x0000000d0d0de220 */ /* 0x000fe20000400000 */
[----:B------:R-:W-:Y:S02]  /*2790*/  FSETP.GEU.AND P6, PT, R32, -126, PT ;  /* 0xc2fc00002000780b */ /* 0x000fe40003fce000 */
[----:B------:R-:W-:Y:S02]  /*27a0*/  FSETP.GEU.AND P1, PT, R33, -126, PT ;  /* 0xc2fc00002100780b */ /* 0x000fe40003f2e000 */
[----:B------:R-:W-:Y:S02]  /*27b0*/  F2FP.F16.F32.PACK_AB R26, R18, R13 ;  /* 0x0000000d121a723e */ /* 0x000fe400000000ff */
[----:B------:R-:W-:Y:S02]  /*27c0*/  FSETP.GEU.AND P2, PT, R36, -126, PT ;  /* 0xc2fc00002400780b */ /* 0x000fe40003f4e000 */
[----:B------:R-:W-:Y:S01]  /*27d0*/  WARPGROUP.ARRIVE ;  /* 0x00000000000079c5 */ /* 0x000fe20000000000 */
[----:B------:R-:W-:-:S02]  /*27e0*/  FSETP.GEU.AND P3, PT, R37, -126, PT ;  /* 0xc2fc00002500780b */ /* 0x000fc40003f6e000 */
[----:B------:R-:W-:Y:S02]  /*27f0*/  FSETP.GEU.AND P4, PT, R34, -126, PT ;  /* 0xc2fc00002200780b */ /* 0x000fe40003f8e000 */
[----:B------:R-:W-:Y:S01]  /*2800*/  @!P6 FMUL R32, R32, 0.5 ;  /* 0x3f0000002020e820 */ /* 0x000fe20000400000 */
[----:B------:R-:W-:Y:S01]  /*2810*/  HGMMA.64x128x16.F32 R88, R24, gdesc[UR4].tnspB, RZ, !UPT, gsb0 ;  /* 0x41e0000418587df0 */ /* 0x000fe2000c0008ff */
[----:B------:R-:W-:Y:S01]  /*2820*/  @!P1 FMUL R33, R33, 0.5 ;  /* 0x3f00000021219820 */ /* 0x000fe20000400000 */
[----:B------:R-:W-:Y:S01]  /*2830*/  FSETP.GEU.AND P5, PT, R35, -126, PT ;  /* 0xc2fc00002300780b */ /* 0x000fe20003fae000 */
[----:B------:R-:W-:Y:S02]  /*2840*/  UIADD3 UR6, UR22, 0x880, URZ ;  /* 0x0000088016067890 */ /* 0x000fe4000fffe03f */
[----:B------:R-:W1:Y:S01]  /*2850*/  MUFU.EX2 R32, R32 ;  /* 0x0000002000207308 */ /* 0x000e620000000800 */
[----:B------:R-:W-:Y:S01]  /*2860*/  @!P2 FMUL R36, R36, 0.5 ;  /* 0x3f0000002424a820 */ /* 0x000fe20000400000 */
[----:B------:R-:W-:Y:S01]  /*2870*/  UMOV UR7, 0x40000040 ;  /* 0x4000004000077882 */ /* 0x000fe20000000000 */
[----:B------:R-:W-:-:S02]  /*2880*/  @!P3 FMUL R37, R37, 0.5 ;  /* 0x3f0000002525b820 */ /* 0x000fc40000400000 */
[----:B------:R-:W-:-:S03]  /*2890*/  @!P4 FMUL R34, R34, 0.5 ;  /* 0x3f0000002222c820 */ /* 0x000fc60000400000 */
[----:B------:R-:W4:Y:S02]  /*28a0*/  MUFU.EX2 R33, R33 ;  /* 0x0000002100217308 */ /* 0x000f240000000800 */
[----:B------:R-:W-:-:S06]  /*28b0*/  @!P5 FMUL R35, R35, 0.5 ;  /* 0x3f0000002323d820 */ /* 0x000fcc0000400000 */
[----:B------:R-:W5:Y:S01]  /*28c0*/  MUFU.EX2 R36, R36 ;  /* 0x0000002400247308 */ /* 0x000f620000000800 */
[----:B-1----:R-:W-:Y:S01]  /*28d0*/  @!P6 FMUL R32, R32, R32 ;  /* 0x000000202020e220 */ /* 0x002fe20000400000 */
[----:B------:R-:W-:-:S06]  /*28e0*/  FSETP.GEU.AND P6, PT, R38, -126, PT ;  /* 0xc2fc00002600780b */ /* 0x000fcc0003fce000 */
[----:B------:R-:W1:Y:S01]  /*28f0*/  MUFU.EX2 R37, R37 ;  /* 0x0000002500257308 */ /* 0x000e620000000800 */
[----:B----4-:R-:W-:Y:S01]  /*2900*/  @!P1 FMUL R33, R33, R33 ;  /* 0x0000002121219220 */ /* 0x010fe20000400000 */
[----:B------:R-:W-:-:S05]  /*2910*/  FSETP.GEU.AND P1, PT, R39, -126, PT ;  /* 0xc2fc00002700780b */ /* 0x000fca0003f2e000 */
[----:B------:R-:W-:Y:S01]  /*2920*/  @!P6 FMUL R38, R38, 0.5 ;  /* 0x3f0000002626e820 */ /* 0x000fe20000400000 */
[----:B------:R-:W4:Y:S01]  /*2930*/  MUFU.EX2 R34, R34 ;  /* 0x0000002200227308 */ /* 0x000f220000000800 */
[----:B-----5:R-:W-:Y:S01]  /*2940*/  @!P2 FMUL R36, R36, R36 ;  /* 0x000000242424a220 */ /* 0x020fe20000400000 */
[----:B------:R-:W-:-:S05]  /*2950*/  FSETP.GEU.AND P2, PT, R44, -126, PT ;  /* 0xc2fc00002c00780b */ /* 0x000fca0003f4e000 */
[----:B------:R-:W-:Y:S01]  /*2960*/  @!P1 FMUL R39, R39, 0.5 ;  /* 0x3f00000027279820 */ /* 0x000fe20000400000 */
[----:B--23--:R-:W2:Y:S01]  /*2970*/  MUFU.EX2 R21, R35 ;  /* 0x0000002300157308 */ /* 0x00cea20000000800 */
[----:B-1----:R-:W-:Y:S01]  /*2980*/  @!P3 FMUL R37, R37, R37 ;  /* 0x000000252525b220 */ /* 0x002fe20000400000 */
[----:B------:R-:W-:-:S05]  /*2990*/  FSETP.GEU.AND P3, PT, R45, -126, PT ;  /* 0xc2fc00002d00780b */ /* 0x000fca0003f6e000 */
[----:B------:R-:W-:Y:S01]  /*29a0*/  @!P2 FMUL R44, R44, 0.5 ;  /* 0x3f0000002c2ca820 */ /* 0x000fe20000400000 */
[----:B------:R-:W1:Y:S01]  /*29b0*/  MUFU.EX2 R23, R38 ;  /* 0x0000002600177308 */ /* 0x000e620000000800 */
[----:B----4-:R-:W-:Y:S01]  /*29c0*/  @!P4 FMUL R34, R34, R34 ;  /* 0x000000222222c220 */ /* 0x010fe20000400000 */
[----:B------:R-:W-:-:S05]  /*29d0*/  FSETP.GEU.AND P4, PT, R42, -126, PT ;  /* 0xc2fc00002a00780b */ /* 0x000fca0003f8e000 */
[----:B------:R-:W-:Y:S01]  /*29e0*/  @!P3 FMUL R45, R45, 0.5 ;  /* 0x3f0000002d2db820 */ /* 0x000fe20000400000 */
[----:B------:R-:W3:Y:S01]  /*29f0*/  MUFU.EX2 R28, R39 ;  /* 0x00000027001c7308 */ /* 0x000ee20000000800 */
[----:B--2---:R-:W-:Y:S01]  /*2a00*/  @!P5 FMUL R21, R21, R21 ;  /* 0x000000151515d220 */ /* 0x004fe20000400000 */
[----:B------:R-:W-:-:S05]  /*2a10*/  FSETP.GEU.AND P5, PT, R43, -126, PT ;  /* 0xc2fc00002b00780b */ /* 0x000fca0003fae000 */
[----:B------:R-:W-:Y:S01]  /*2a20*/  @!P4 FMUL R42, R42, 0.5 ;  /* 0x3f0000002a2ac820 */ /* 0x000fe20000400000 */
[----:B------:R-:W2:Y:S01]  /*2a30*/  MUFU.EX2 R44, R44 ;  /* 0x0000002c002c7308 */ /* 0x000ea20000000800 */
[----:B-1----:R-:W-:Y:S01]  /*2a40*/  @!P6 FMUL R23, R23, R23 ;  /* 0x000000171717e220 */ /* 0x002fe20000400000 */
[----:B------:R-:W-:-:S05]  /*2a50*/  FSETP.GEU.AND P6, PT, R40, -126, PT ;  /* 0xc2fc00002800780b */ /* 0x000fca0003fce000 */
[----:B------:R-:W-:Y:S01]  /*2a60*/  @!P5 FMUL R43, R43, 0.5 ;  /* 0x3f0000002b2bd820 */ /* 0x000fe20000400000 */
[----:B------:R-:W1:Y:S01]  /*2a70*/  MUFU.EX2 R45, R45 ;  /* 0x0000002d002d7308 */ /* 0x000e620000000800 */
[----:B---3--:R-:W-:Y:S01]  /*2a80*/  @!P1 FMUL R28, R28, R28 ;  /* 0x0000001c1c1c9220 */ /* 0x008fe20000400000 */
        /* <DEDUP_REMOVED lines=31> */
[----:B------:R-:W-:Y:S02]  /*2c80*/  WARPGROUP.DEPBAR.LE gsb0, 0x0 ;  /* 0x00008000000079c5 */ /* 0x000fe40000010000 */
[----:B------:R-:W-:Y:S01]  /*2c90*/  F2FP.F16.F32.PACK_AB R24, R33, R32 ;  /* 0x000000202118723e */ /* 0x000fe200000000ff */
[----:B-1----:R-:W-:Y:S01]  /*2ca0*/  @!P3 FMUL R53, R53, R53 ;  /* 0x000000353535b220 */ /* 0x002fe20000400000 */
[----:B------:R-:W-:Y:S02]  /*2cb0*/  F2FP.F16.F32.PACK_AB R26, R37, R36 ;  /* 0x00000024251a723e */ /* 0x000fe400000000ff */
[----:B------:R-:W-:Y:S01]  /*2cc0*/  F2FP.F16.F32.PACK_AB R25, R21, R34 ;  /* 0x000000221519723e */ /* 0x000fe200000000ff */
[----:B------:R-:W1:Y:S01]  /*2cd0*/  MUFU.EX2 R50, R50 ;  /* 0x0000003200327308 */ /* 0x000e620000000800 */
[----:B------:R-:W-:Y:S01]  /*2ce0*/  F2FP.F16.F32.PACK_AB R27, R28, R23 ;  /* 0x000000171c1b723e */ /* 0x000fe200000000ff */
[----:B---3--:R-:W-:Y:S01]  /*2cf0*/  @!P6 FMUL R30, R30, R30 ;  /* 0x0000001e1e1ee220 */ /* 0x008fe20000400000 */
[----:B------:R-:W-:Y:S01]  /*2d00*/  FSETP.GEU.AND P6, PT, R48, -126, PT ;  /* 0xc2fc00003000780b */ /* 0x000fe20003fce000 */
[----:B------:R-:W-:Y:S01]  /*2d10*/  @!P2 FMUL R60, R60, 0.5 ;  /* 0x3f0000003c3ca820 */ /* 0x000fe20000400000 */
[----:B------:R-:W-:Y:S01]  /*2d20*/  WARPGROUP.ARRIVE ;  /* 0x00000000000079c5 */ /* 0x000fe20000000000 */
[----:B------:R-:W-:-:S02]  /*2d30*/  FSETP.GEU.AND P3, PT, R61, -126, PT ;  /* 0xc2fc00003d00780b */ /* 0x000fc40003f6e000 */
[----:B------:R-:W3:Y:S01]  /*2d40*/  MUFU.EX2 R35, R51 ;  /* 0x0000003300237308 */ /* 0x000ee20000000800 */
[----:B--2---:R-:W-:Y:S01]  /*2d50*/  @!P1 FMUL R31, R31, R31 ;  /* 0x0000001f1f1f9220 */ /* 0x004fe20000400000 */
[----:B------:R-:W-:Y:S01]  /*2d60*/  FSETP.GEU.AND P1, PT, R49, -126, PT ;  /* 0xc2fc00003100780b */ /* 0x000fe20003f2e000 */
[----:B------:R-:W-:Y:S01]  /*2d70*/  HGMMA.64x128x16.F32 R88, R24, gdesc[UR4].tnspB, R88, gsb0 ;  /* 0x41e0000418587df0 */ /* 0x000fe20008000858 */
[----:B------:R-:W-:Y:S01]  /*2d80*/  UIADD3 UR6, UR22, 0x900, URZ ;  /* 0x0000090016067890 */ /* 0x000fe2000fffe03f */
[----:B------:R-:W-:-:S03]  /*2d90*/  UMOV UR7, 0x40000040 ;  /* 0x4000004000077882 */ /* 0x000fc60000000000 */
[----:B------:R-:W-:Y:S01]  /*2da0*/  @!P6 FMUL R48, R48, 0.5 ;  /* 0x3f0000003030e820 */ /* 0x000fe20000400000 */
[----:B-1----:R-:W-:Y:S01]  /*2db0*/  @!P4 FMUL R50, R50, R50 ;  /* 0x000000323232c220 */ /* 0x002fe20000400000 */
[----:B------:R-:W-:Y:S01]  /*2dc0*/  FSETP.GEU.AND P4, PT, R58, -126, PT ;  /* 0xc2fc00003a00780b */ /* 0x000fe20003f8e000 */
[----:B------:R-:W-:Y:S01]  /*2dd0*/  @!P3 FMUL R61, R61, 0.5 ;  /* 0x3f0000003d3db820 */ /* 0x000fe20000400000 */
[----:B------:R-:W1:Y:S03]  /*2de0*/  MUFU.EX2 R60, R60 ;  /* 0x0000003c003c7308 */ /* 0x000e660000000800 */
[----:B------:R-:W-:Y:S01]  /*2df0*/  @!P1 FMUL R49, R49, 0.5 ;  /* 0x3f00000031319820 */ /* 0x000fe20000400000 */
[----:B---3--:R-:W-:Y:S01]  /*2e00*/  @!P5 FMUL R35, R35, R35 ;  /* 0x000000232323d220 */ /* 0x008fe20000400000 */
[----:B------:R-:W-:-:S03]  /*2e10*/  FSETP.GEU.AND P5, PT, R59, -126, PT ;  /* 0xc2fc00003b00780b */ /* 0x000fc60003fae000 */
[----:B------:R-:W2:Y:S03]  /*2e20*/  MUFU.EX2 R48, R48 ;  /* 0x0000003000307308 */ /* 0x000ea60000000800 */
[----:B------:R-:W-:-:S05]  /*2e30*/  @!P4 FMUL R58, R58, 0.5 ;  /* 0x3f0000003a3ac820 */ /* 0x000fca0000400000 */
[----:B------:R-:W3:Y:S01]  /*2e40*/  MUFU.EX2 R49, R49 ;  /* 0x0000003100317308 */ /* 0x000ee20000000800 */
[----:B-1----:R-:W-:Y:S01]  /*2e50*/  @!P2 FMUL R60, R60, R60 ;  /* 0x0000003c3c3ca220 */ /* 0x002fe20000400000 */
[----:B------:R-:W-:Y:S01]  /*2e60*/  FSETP.GEU.AND P2, PT, R68, -126, PT ;  /* 0xc2fc00004400780b */ /* 0x000fe20003f4e000 */
[----:B------:R-:W-:Y:S02]  /*2e70*/  @!P5 FMUL R59, R59, 0.5 ;  /* 0x3f0000003b3bd820 */ /* 0x000fe40000400000 */
[----:B------:R-:W-:-:S03]  /*2e80*/  FADD R13, R13, R60 ;  /* 0x0000003c0d0d7221 */ /* 0x000fc60000000000 */
[----:B------:R-:W1:Y:S01]  /*2e90*/  MUFU.EX2 R61, R61 ;  /* 0x0000003d003d7308 */ /* 0x000e620000000800 */
[----:B--2---:R-:W-:Y:S01]  /*2ea0*/  @!P6 FMUL R48, R48, R48 ;  /* 0x000000303030e220 */ /* 0x004fe20000400000 */
[----:B------:R-:W-:-:S05]  /*2eb0*/  FSETP.GEU.AND P6, PT, R54, -126, PT ;  /* 0xc2fc00003600780b */ /* 0x000fca0003fce000 */
[----:B------:R-:W-:Y:S01]  /*2ec0*/  @!P2 FMUL R68, R68, 0.5 ;  /* 0x3f0000004444a820 */ /* 0x000fe20000400000 */
[----:B------:R-:W2:Y:S01]  /*2ed0*/  MUFU.EX2 R58, R58 ;  /* 0x0000003a003a7308 */ /* 0x000ea20000000800 */
[----:B---3--:R-:W-:Y:S01]  /*2ee0*/  @!P1 FMUL R49, R49, R49 ;  /* 0x0000003131319220 */ /* 0x008fe20000400000 */
[----:B------:R-:W-:-:S05]  /*2ef0*/  FSETP.GEU.AND P1, PT, R55, -126, PT ;  /* 0xc2fc00003700780b */ /* 0x000fca0003f2e000 */
[----:B------:R-:W-:Y:S01]  /*2f00*/  @!P6 FMUL R54, R54, 0.5 ;  /* 0x3f0000003636e820 */ /* 0x000fe20000400000 */
[----:B------:R-:W3:Y:S01]  /*2f10*/  MUFU.EX2 R43, R59 ;  /* 0x0000003b002b7308 */ /* 0x000ee20000000800 */
[----:B-1----:R-:W-:Y:S01]  /*2f20*/  @!P3 FMUL R61, R61, R61 ;  /* 0x0000003d3d3db220 */ /* 0x002fe20000400000 */
[----:B------:R-:W-:-:S03]  /*2f30*/  FSETP.GEU.AND P3, PT, R69, -126, PT ;  /* 0xc2fc00004500780b */ /* 0x000fc60003f6e000 */
[----:B------:R-:W-:Y:S02]  /*2f40*/  FADD R18, R18, R61 ;  /* 0x0000003d12127221 */ /* 0x000fe40000000000 */
[----:B------:R-:W-:Y:S01]  /*2f50*/  @!P1 FMUL R55, R55, 0.5 ;  /* 0x3f00000037379820 */ /* 0x000fe20000400000 */
[----:B------:R-:W1:Y:S01]  /*2f60*/  MUFU.EX2 R38, R54 ;  /* 0x0000003600267308 */ /* 0x000e620000000800 */
[----:B--2---:R-:W-:Y:S01]  /*2f70*/  @!P4 FMUL R58, R58, R58 ;  /* 0x0000003a3a3ac220 */ /* 0x004fe20000400000 */
[----:B------:R-:W-:-:S03]  /*2f80*/  FSETP.GEU.AND P4, PT, R66, -126, PT ;  /* 0xc2fc00004200780b */ /* 0x000fc60003f8e000 */
[----:B------:R-:W-:Y:S02]  /*2f90*/  FADD R15, R15, R58 ;  /* 0x0000003a0f0f7221 */ /* 0x000fe40000000000 */
[----:B------:R-:W-:Y:S01]  /*2fa0*/  @!P3 FMUL R69, R69, 0.5 ;  /* 0x3f0000004545b820 */ /* 0x000fe20000400000 */
[----:B------:R-:W2:Y:S01]  /*2fb0*/  MUFU.EX2 R39, R55 ;  /* 0x0000003700277308 */ /* 0x000ea20000000800 */
[----:B---3--:R-:W-:Y:S01]  /*2fc0*/  @!P5 FMUL R43, R43, R43 ;  /* 0x0000002b2b2bd220 */ /* 0x008fe20000400000 */
[----:B------:R-:W-:-:S03]  /*2fd0*/  FSETP.GEU.AND P5, PT, R67, -126, PT ;  /* 0xc2fc00004300780b */ /* 0x000fc60003fae000 */
[----:B------:R-:W-:Y:S02]  /*2fe0*/  FADD R20, R20, R43 ;  /* 0x0000002b14147221 */ /* 0x000fe40000000000 */
[----:B------:R-:W-:Y:S01]  /*2ff0*/  @!P4 FMUL R66, R66, 0.5 ;  /* 0x3f0000004242c820 */ /* 0x000fe20000400000 */
[----:B------:R-:W3:Y:S01]  /*3000*/  MUFU.EX2 R55, R68 ;  /* 0x0000004400377308 */ /* 0x000ee20000000800 */
[----:B-1----:R-:W-:Y:S01]  /*3010*/  @!P6 FMUL R38, R38, R38 ;  /* 0x000000262626e220 */ /* 0x002fe20000400000 */
[----:B------:R-:W-:-:S05]  /*3020*/  FSETP.GEU.AND P6, PT, R56, -126, PT ;  /* 0xc2fc00003800780b */ /* 0x000fca0003fce000 */
[----:B------:R-:W-:Y:S01]  /*3030*/  @!P5 FMUL R67, R67, 0.5 ;  /* 0x3f0000004343d820 */ /* 0x000fe20000400000 */
[----:B------:R-:W1:Y:S01]  /*3040*/  MUFU.EX2 R59, R66 ;  /* 0x00000042003b7308 */ /* 0x000e620000000800 */
[----:B--2---:R-:W-:Y:S01]  /*3050*/  @!P1 FMUL R39, R39, R39 ;  /* 0x0000002727279220 */ /* 0x004fe20000400000 */
[----:B------:R-:W-:-:S05]  /*3060*/  FSETP.GEU.AND P1, PT, R57, -126, PT ;  /* 0xc2fc00003900780b */ /* 0x000fca0003f2e000 */
[----:B------:R-:W-:Y:S01]  /*3070*/  @!P6 FMUL R56, R56, 0.5 ;  /* 0x3f0000003838e820 */ /* 0x000fe20000400000 */
[----:B---3--:R-:W-:Y:S01]  /*3080*/  @!P2 FMUL R55, R55, R55 ;  /* 0x000000373737a220 */ /* 0x008fe20000400000 */
[----:B------:R-:W-:-:S04]  /*3090*/  FSETP.GEU.AND P2, PT, R76, -126, PT ;  /* 0xc2fc00004c00780b */ /* 0x000fc80003f4e000 */
[----:B------:R-:W2:Y:S01]  /*30a0*/  MUFU.EX2 R56, R56 ;  /* 0x0000003800387308 */ /* 0x000ea20000000800 */
[----:B------:R-:W-:Y:S01]  /*30b0*/  FADD R36, R36, R55 ;  /* 0x0000003724247221 */ /* 0x000fe20000000000 */
[----:B------:R-:W-:Y:S01]  /*30c0*/  @!P1 FMUL R57, R57, 0.5 ;  /* 0x3f00000039399820 */ /* 0x000fe20000400000 */
[----:B-1----:R-:W-:Y:S01]  /*30d0*/  @!P4 FMUL R59, R59, R59 ;  /* 0x0000003b3b3bc220 */ /* 0x002fe20000400000 */
[----:B------:R-:W-:-:S04]  /*30e0*/  FSETP.GEU.AND P4, PT, R74, -126, PT ;  /* 0xc2fc00004a00780b */ /* 0x000fc80003f8e000 */
[----:B------:R-:W1:Y:S01]  /*30f0*/  MUFU.EX2 R57, R57 ;  /* 0x0000003900397308 */ /* 0x000e620000000800 */
[----:B------:R-:W-:Y:S01]  /*3100*/  FADD R34, R34, R59 ;  /* 0x0000003b22227221 */ /* 0x000fe20000000000 */
[----:B------:R-:W-:Y:S01]  /*3110*/  @!P2 FMUL R76, R76, 0.5 ;  /* 0x3f0000004c4ca820 */ /* 0x000fe20000400000 */
[----:B--2---:R-:W-:Y:S01]  /*3120*/  @!P6 FMUL R56, R56, R56 ;  /* 0x000000383838e220 */ /* 0x004fe20000400000 */
[----:B------:R-:W-:-:S05]  /*3130*/  FSETP.GEU.AND P6, PT, R62, -126, PT ;  /* 0xc2fc00003e00780b */ /* 0x000fca0003fce000 */
[----:B------:R-:W-:Y:S01]  /*3140*/  @!P4 FMUL R74, R74, 0.5 ;  /* 0x3f0000004a4ac820 */ /* 0x000fe20000400000 */
[----:B------:R-:W-:Y:S01]  /*3150*/  FADD R11, R11, R56 ;  /* 0x000000380b0b7221 */ /* 0x000fe20000000000 */
[----:B-1----:R-:W-:Y:S01]  /*3160*/  @!P1 FMUL R57, R57, R57 ;  /* 0x0000003939399220 */ /* 0x002fe20000400000 */
[----:B------:R-:W-:-:S03]  /*3170*/  FSETP.GEU.AND P1, PT, R63, -126, PT ;  /* 0xc2fc00003f00780b */ /* 0x000fc60003f2e000 */
[----:B------:R-:W-:Y:S02]  /*3180*/  FADD R14, R14, R57 ;  /* 0x000000390e0e7221 */ /* 0x000fe40000000000 */
[----:B------:R-:W-:-:S04]  /*3190*/  @!P6 FMUL R62, R62, 0.5 ;  /* 0x3f0000003e3ee820 */ /* 0x000fc80000400000 */
[----:B------:R-:W1:Y:S04]  /*31a0*/  MUFU.EX2 R46, R62 ;  /* 0x0000003e002e7308 */ /* 0x000e680000000800 */
[----:B------:R-:W-:-:S04]  /*31b0*/  @!P1 FMUL R63, R63, 0.5 ;  /* 0x3f0000003f3f9820 */ /* 0x000fc80000400000 */
[----:B------:R-:W2:Y:S01]  /*31c0*/  MUFU.EX2 R47, R63 ;  /* 0x0000003f002f7308 */ /* 0x000ea20000000800 */
[----:B------:R-:W-:Y:S02]  /*31d0*/  WARPGROUP.DEPBAR.LE gsb0, 0x0 ;  /* 0x00008000000079c5 */ /* 0x000fe40000010000 */
[----:B------:R-:W-:-:S05]  /*31e0*/  F2FP.F16.F32.PACK_AB R24, R41, R40 ;  /* 0x000000282918723e */ /* 0x000fca00000000ff */
[----:B------:R-:W3:Y:S01]  /*31f0*/  MUFU.EX2 R62, R69 ;  /* 0x00000045003e7308 */ /* 0x000ee20000000800 */
[----:B------:R-:W-:Y:S01]  /*3200*/  F2FP.F16.F32.PACK_AB R26, R45, R44 ;  /* 0x0000002c2d1a723e */ /* 0x000fe200000000ff */
[----:B-1----:R-:W-:Y:S01]  /*3210*/  @!P6 FMUL R46, R46, R46 ;  /* 0x0000002e2e2ee220 */ /* 0x002fe20000400000 */
[----:B------:R-:W-:Y:S02]  /*3220*/  F2FP.F16.F32.PACK_AB R25, R29, R42 ;  /* 0x0000002a1d19723e */ /* 0x000fe400000000ff */
[----:B------:R-:W-:Y:S01]  /*3230*/  F2FP.F16.F32.PACK_AB R27, R31, R30 ;  /* 0x0000001e1f1b723e */ /* 0x000fe200000000ff */
[----:B------:R-:W-:Y:S01]  /*3240*/  FADD R19, R19, R46 ;  /* 0x0000002e13137221 */ /* 0x000fe20000000000 */
[----:B------:R-:W-:Y:S02]  /*3250*/  FSETP.GEU.AND P6, PT, R64, -126, PT ;  /* 0xc2fc00004000780b */ /* 0x000fe40003fce000 */
[----:B------:R-:W-:Y:S01]  /*3260*/  WARPGROUP.ARRIVE ;  /* 0x00000000000079c5 */ /* 0x000fe20000000000 */
[----:B--2---:R-:W-:Y:S01]  /*3270*/  @!P1 FMUL R47, R47, R47 ;  /* 0x0000002f2f2f9220 */ /* 0x004fe20000400000 */
[----:B------:R-:W-:-:S03]  /*3280*/  FSETP.GEU.AND P1, PT, R65, -126, PT ;  /* 0xc2fc00004100780b */ /* 0x000fc60003f2e000 */
[----:B------:R-:W-:Y:S01]  /*3290*/  FADD R22, R22, R47 ;  /* 0x0000002f16167221 */ /* 0x000fe20000000000 */
[----:B------:R-:W-:Y:S01]  /*32a0*/  HGMMA.64x128x16.F32 R88, R24, gdesc[UR4].tnspB, R88, gsb0 ;  /* 0x41e0000418587df0 */ /* 0x000fe20008000858 */
[----:B------:R-:W-:Y:S01]  /*32b0*/  UIADD3 UR6, UR22, 0x980, URZ ;  /* 0x0000098016067890 */ /* 0x000fe2000fffe03f */
[----:B---3--:R-:W-:Y:S01]  /*32c0*/  @!P3 FMUL R62, R62, R62 ;  /* 0x0000003e3e3eb220 */ /* 0x008fe20000400000 */
[----:B------:R-:W-:Y:S01]  /*32d0*/  UMOV UR7, 0x40000040 ;  /* 0x4000004000077882 */ /* 0x000fe20000000000 */
[----:B------:R-:W-:Y:S01]  /*32e0*/  FSETP.GEU.AND P3, PT, R77, -126, PT ;  /* 0xc2fc00004d00780b */ /* 0x000fe20003f6e000 */
[----:B------:R-:W-:Y:S01]  /*32f0*/  @!P6 FMUL R64, R64, 0.5 ;  /* 0x3f0000004040e820 */ /* 0x000fe20000400000 */
[----:B------:R-:W-:-:S03]  /*3300*/  FADD R37, R37, R62 ;  /* 0x0000003e25257221 */ /* 0x000fc60000000000 */
[----:B------:R-:W-:Y:S01]  /*3310*/  @!P1 FMUL R65, R65, 0.5 ;  /* 0x3f00000041419820 */ /* 0x000fe20000400000 */
[----:B------:R-:W1:Y:S07]  /*3320*/  MUFU.EX2 R51, R64 ;  /* 0x0000004000337308 */ /* 0x000e6e0000000800 */
[----:B------:R-:W-:Y:S01]  /*3330*/  @!P3 FMUL R77, R77, 0.5 ;  /* 0x3f0000004d4db820 */ /* 0x000fe20000400000 */
[----:B------:R-:W2:Y:S08]  /*3340*/  MUFU.EX2 R54, R65 ;  /* 0x0000004100367308 */ /* 0x000eb00000000800 */
[----:B------:R-:W3:Y:S01]  /*3350*/  MUFU.EX2 R64, R67 ;  /* 0x0000004300407308 */ /* 0x000ee20000000800 */
[----:B-1----:R-:W-:Y:S01]  /*3360*/  @!P6 FMUL R51, R51, R51 ;  /* 0x000000333333e220 */ /* 0x002fe20000400000 */
[----:B------:R-:W-:-:S03]  /*3370*/  FSETP.GEU.AND P6, PT, R70, -126, PT ;  /* 0xc2fc00004600780b */ /* 0x000fc60003fce000 */
[----:B------:R-:W-:-:S03]  /*3380*/  FADD R32, R32, R51 ;  /* 0x0000003320207221 */ /* 0x000fc60000000000 */
        /* <DEDUP_REMOVED lines=17> */
[----:B------:R-:W-:Y:S01]  /*34a0*/  FSETP.GEU.AND P4, PT, R82, -126, PT ;  /* 0xc2fc00005200780b */ /* 0x000fe20003f8e000 */
[----:B------:R-:W-:Y:S01]  /*34b0*/  FADD R44, R13, R44 ;  /* 0x0000002c0d2c7221 */ /* 0x000fe20000000000 */
[----:B------:R-:W-:Y:S01]  /*34c0*/  IADD3 R13, R2, 0x24020, RZ ;  /* 0x00024020020d7810 */ /* 0x000fe20007ffe0ff */
[----:B------:R-:W-:Y:S02]  /*34d0*/  FADD R42, R42, R67 ;  /* 0x000000432a2a7221 */ /* 0x000fe40000000000 */
[----:B------:R-:W-:Y:S01]  /*34e0*/  @!P2 FMUL R84, R84, 0.5 ;  /* 0x3f0000005454a820 */ /* 0x000fe20000400000 */
[----:B------:R-:W2:Y:S01]  /*34f0*/  MUFU.EX2 R70, R77 ;  /* 0x0000004d00467308 */ /* 0x000ea20000000800 */
[----:B---3--:R-:W-:Y:S01]  /*3500*/  @!P6 FMUL R68, R68, R68 ;  /* 0x000000444444e220 */ /* 0x008fe20000400000 */
[----:B------:R-:W-:Y:S01]  /*3510*/  FSETP.GEU.AND P6, PT, R72, -126, PT ;  /* 0xc2fc00004800780b */ /* 0x000fe20003fce000 */
[----:B------:R-:W-:-:S02]  /*3520*/  FADD R15, R15, R42 ;  /* 0x0000002a0f0f7221 */ /* 0x000fc40000000000 */
[----:B------:R-:W-:Y:S02]  /*3530*/  FADD R23, R23, R68 ;  /* 0x0000004417177221 */ /* 0x000fe40000000000 */
[----:B------:R-:W-:Y:S01]  /*3540*/  @!P4 FMUL R82, R82, 0.5 ;  /* 0x3f0000005252c820 */ /* 0x000fe20000400000 */
[----:B------:R-:W3:Y:S01]  /*3550*/  MUFU.EX2 R77, R84 ;  /* 0x00000054004d7308 */ /* 0x000ee20000000800 */
[----:B-1----:R-:W-:Y:S01]  /*3560*/  @!P1 FMUL R63, R63, R63 ;  /* 0x0000003f3f3f9220 */ /* 0x002fe20000400000 */
[----:B------:R-:W-:-:S03]  /*3570*/  FSETP.GEU.AND P1, PT, R73, -126, PT ;  /* 0xc2fc00004900780b */ /* 0x000fc60003f2e000 */
[----:B------:R-:W-:Y:S02]  /*3580*/  FADD R28, R28, R63 ;  /* 0x0000003f1c1c7221 */ /* 0x000fe40000000000 */
[----:B------:R-:W-:Y:S01]  /*3590*/  @!P6 FMUL R72, R72, 0.5 ;  /* 0x3f0000004848e820 */ /* 0x000fe20000400000 */
[----:B--2---:R-:W-:Y:S01]  /*35a0*/  @!P3 FMUL R70, R70, R70 ;  /* 0x000000464646b220 */ /* 0x004fe20000400000 */
[----:B------:R-:W-:Y:S02]  /*35b0*/  FSETP.GEU.AND P3, PT, R85, -126, PT ;  /* 0xc2fc00005500780b */ /* 0x000fe40003f6e000 */
[----:B------:R-:W1:Y:S01]  /*35c0*/  MUFU.EX2 R153, R72 ;  /* 0x0000004800997308 */ /* 0x000e620000000800 */
[----:B------:R-:W-:-:S03]  /*35d0*/  FADD R45, R45, R70 ;  /* 0x000000462d2d7221 */ /* 0x000fc60000000000 */
[----:B------:R-:W-:Y:S01]  /*35e0*/  @!P1 FMUL R73, R73, 0.5 ;  /* 0x3f00000049499820 */ /* 0x000fe20000400000 */
[----:B---3--:R-:W-:Y:S01]  /*35f0*/  @!P2 FMUL R77, R77, R77 ;  /* 0x0000004d4d4da220 */ /* 0x008fe20000400000 */
[----:B------:R-:W-:Y:S02]  /*3600*/  FADD R18, R18, R45 ;  /* 0x0000002d12127221 */ /* 0x000fe40000000000 */
[----:B------:R-:W2:Y:S03]  /*3610*/  MUFU.EX2 R66, R73 ;  /* 0x0000004900427308 */ /* 0x000ea60000000800 */
[----:B------:R-:W-:-:S05]  /*3620*/  @!P3 FMUL R85, R85, 0.5 ;  /* 0x3f0000005555b820 */ /* 0x000fca0000400000 */
[----:B------:R-:W3:Y:S01]  /*3630*/  MUFU.EX2 R72, R75 ;  /* 0x0000004b00487308 */ /* 0x000ee20000000800 */
[----:B-1----:R-:W-:Y:S01]  /*3640*/  @!P6 FMUL R153, R153, R153 ;  /* 0x000000999999e220 */ /* 0x002fe20000400000 */
[----:B------:R-:W-:-:S03]  /*3650*/  FSETP.GEU.AND P6, PT, R78, -126, PT ;  /* 0xc2fc00004e00780b */ /* 0x000fc60003fce000 */
[----:B------:R-:W-:-:S03]  /*3660*/  FADD R40, R40, R153 ;  /* 0x0000009928287221 */ /* 0x000fc60000000000 */
[----:B------:R-:W1:Y:S01]  /*3670*/  MUFU.EX2 R154, R85 ;  /* 0x00000055009a7308 */ /* 0x000e620000000800 */
[----:B--2---:R-:W-:Y:S01]  /*3680*/  @!P1 FMUL R66, R66, R66 ;  /* 0x0000004242429220 */ /* 0x004fe20000400000 */
[----:B------:R-:W-:Y:S01]  /*3690*/  FSETP.GEU.AND P1, PT, R79, -126, PT ;  /* 0xc2fc00004f00780b */ /* 0x000fe20003f2e000 */
[----:B------:R-:W-:Y:S02]  /*36a0*/  FADD R11, R11, R40 ;  /* 0x000000280b0b7221 */ /* 0x000fe40000000000 */
        /* <DEDUP_REMOVED lines=10> */
[----:B------:R-:W-:-:S05]  /*3750*/  FADD R20, R20, R29 ;  /* 0x0000001d14147221 */ /* 0x000fca0000000000 */
[----:B------:R-:W-:Y:S01]  /*3760*/  @!P5 FMUL R83, R83, 0.5 ;  /* 0x3f0000005353d820 */ /* 0x000fe20000400000 */
[----:B------:R-:W1:Y:S01]  /*3770*/  MUFU.EX2 R76, R79 ;  /* 0x0000004f004c7308 */ /* 0x000e620000000800 */
[----:B--2---:R-:W-:-:S07]  /*3780*/  @!P4 FMUL R73, R73, R73 ;  /* 0x000000494949c220 */ /* 0x004fce0000400000 */
[----:B------:R-:W2:Y:S01]  /*3790*/  MUFU.EX2 R78, R83 ;  /* 0x00000053004e7308 */ /* 0x000ea20000000800 */
[----:B------:R-:W-:Y:S02]  /*37a0*/  WARPGROUP.DEPBAR.LE gsb0, 0x0 ;  /* 0x00008000000079c5 */ /* 0x000fe40000010000 */
[----:B------:R-:W-:Y:S01]  /*37b0*/  F2FP.F16.F32.PACK_AB R24, R49, R48 ;  /* 0x000000303118723e */ /* 0x000fe200000000ff */
[----:B---3--:R-:W-:Y:S01]  /*37c0*/  @!P6 FMUL R69, R69, R69 ;  /* 0x000000454545e220 */ /* 0x008fe20000400000 */
[----:B------:R-:W-:Y:S02]  /*37d0*/  F2FP.F16.F32.PACK_AB R26, R53, R52 ;  /* 0x00000034351a723e */ /* 0x000fe400000000ff */
[----:B------:R-:W-:Y:S01]  /*37e0*/  F2FP.F16.F32.PACK_AB R25, R35, R50 ;  /* 0x000000322319723e */ /* 0x000fe200000000ff */
[----:B------:R-:W-:Y:S01]  /*37f0*/  FADD R30, R30, R69 ;  /* 0x000000451e1e7221 */ /* 0x000fe20000000000 */
[----:B------:R-:W-:Y:S01]  /*3800*/  F2FP.F16.F32.PACK_AB R27, R39, R38 ;  /* 0x00000026271b723e */ /* 0x000fe200000000ff */
[----:B-1----:R-:W-:Y:S01]  /*3810*/  @!P1 FMUL R76, R76, R76 ;  /* 0x0000004c4c4c9220 */ /* 0x002fe20000400000 */
[----:B------:R-:W-:Y:S01]  /*3820*/  FSETP.GEU.AND P6, PT, R80, -126, PT ;  /* 0xc2fc00005000780b */ /* 0x000fe20003fce000 */
[----:B------:R-:W-:Y:S01]  /*3830*/  FADD R19, R19, R30 ;  /* 0x0000001e13137221 */ /* 0x000fe20000000000 */
[----:B------:R-:W-:Y:S01]  /*3840*/  WARPGROUP.ARRIVE ;  /* 0x00000000000079c5 */ /* 0x000fe20000000000 */
[----:B------:R-:W-:Y:S01]  /*3850*/  FSETP.GEU.AND P1, PT, R81, -126, PT ;  /* 0xc2fc00005100780b */ /* 0x000fe20003f2e000 */
[----:B------:R-:W-:Y:S01]  /*3860*/  FADD R31, R31, R76 ;  /* 0x0000004c1f1f7221 */ /* 0x000fe20000000000 */
[----:B--2---:R-:W-:-:S03]  /*3870*/  @!P5 FMUL R78, R78, R78 ;  /* 0x0000004e4e4ed220 */ /* 0x004fc60000400000 */
[----:B------:R-:W-:Y:S01]  /*3880*/  HGMMA.64x128x16.F32 R88, R24, gdesc[UR4].tnspB, R88, gsb0 ;  /* 0x41e0000418587df0 */ /* 0x000fe20008000858 */
[----:B------:R-:W-:Y:S01]  /*3890*/  UIADD3 UR6, UR22, 0xa00, URZ ;  /* 0x00000a0016067890 */ /* 0x000fe2000fffe03f */
[----:B------:R-:W-:Y:S01]  /*38a0*/  FADD R22, R22, R31 ;  /* 0x0000001f16167221 */ /* 0x000fe20000000000 */
[----:B------:R-:W-:Y:S02]  /*38b0*/  UMOV UR7, 0x40000040 ;  /* 0x4000004000077882 */ /* 0x000fe40000000000 */
[----:B------:R-:W-:-:S03]  /*38c0*/  @!P6 FMUL R80, R80, 0.5 ;  /* 0x3f0000005050e820 */ /* 0x000fc60000400000 */
[----:B------:R-:W-:Y:S01]  /*38d0*/  @!P1 FMUL R81, R81, 0.5 ;  /* 0x3f00000051519820 */ /* 0x000fe20000400000 */
[----:B------:R-:W1:Y:S08]  /*38e0*/  MUFU.EX2 R75, R80 ;  /* 0x00000050004b7308 */ /* 0x000e700000000800 */
[----:B------:R-:W2:Y:S01]  /*38f0*/  MUFU.EX2 R152, R81 ;  /* 0x0000005100987308 */ /* 0x000ea20000000800 */
[----:B-1----:R-:W-:Y:S01]  /*3900*/  @!P6 FMUL R75, R75, R75 ;  /* 0x0000004b4b4be220 */ /* 0x002fe20000400000 */
[----:B------:R-:W-:Y:S01]  /*3910*/  FSETP.GEU.AND P6, PT, R86, -126, PT ;  /* 0xc2fc00005600780b */ /* 0x000fe20003fce000 */
[----:B--2---:R-:W-:Y:S01]  /*3920*/  @!P1 FMUL R152, R152, R152 ;  /* 0x0000009898989220 */ /* 0x004fe20000400000 */
[----:B------:R-:W-:-:S11]  /*3930*/  FSETP.GEU.AND P1, PT, R87, -126, PT ;  /* 0xc2fc00005700780b */ /* 0x000fd60003f2e000 */
[----:B------:R-:W-:-:S04]  /*3940*/  @!P6 FMUL R86, R86, 0.5 ;  /* 0x3f0000005656e820 */ /* 0x000fc80000400000 */
[----:B------:R-:W1:Y:S01]  /*3950*/  MUFU.EX2 R71, R86 ;  /* 0x0000005600477308 */ /* 0x000e620000000800 */
[----:B------:R-:W-:-:S07]  /*3960*/  @!P1 FMUL R87, R87, 0.5 ;  /* 0x3f00000057579820 */ /* 0x000fce0000400000 */
[----:B------:R-:W2:Y:S01]  /*3970*/  MUFU.EX2 R74, R87 ;  /* 0x00000057004a7308 */ /* 0x000ea20000000800 */
[----:B-1----:R-:W-:-:S04]  /*3980*/  @!P6 FMUL R71, R71, R71 ;  /* 0x000000474747e220 */ /* 0x002fc80000400000 */
[----:B------:R-:W-:Y:S01]  /*3990*/  FADD R38, R38, R71 ;  /* 0x0000004726267221 */ /* 0x000fe20000000000 */
[----:B--2---:R-:W-:Y:S01]  /*39a0*/  @!P1 FMUL R74, R74, R74 ;  /* 0x0000004a4a4a9220 */ /* 0x004fe20000400000 */
[----:B------:R-:W-:Y:S02]  /*39b0*/  ISETP.GE.AND P1, PT, R10, 0x81, PT ;  /* 0x000000810a00780c */ /* 0x000fe40003f26270 */
[----:B------:R-:W-:Y:S01]  /*39c0*/  FADD R38, R23, R38 ;  /* 0x0000002617267221 */ /* 0x000fe20000000000 */
[----:B------:R-:W-:Y:S01]  /*39d0*/  PRMT R10, RZ, 0x654, R13 ;  /* 0x00000654ff0a7816 */ /* 0x000fe2000000000d */
[----:B------:R-:W-:Y:S02]  /*39e0*/  FADD R39, R39, R74 ;  /* 0x0000004a27277221 */ /* 0x000fe40000000000 */
[----:B------:R-:W-:Y:S02]  /*39f0*/  FADD R38, R19, R38 ;  /* 0x0000002613267221 */ /* 0x000fe40000000000 */
[----:B------:R-:W-:-:S04]  /*3a00*/  FADD R39, R28, R39 ;  /* 0x000000271c277221 */ /* 0x000fc80000000000 */
[----:B------:R-:W-:Y:S01]  /*3a10*/  FADD R39, R22, R39 ;  /* 0x0000002716277221 */ /* 0x000fe20000000000 */
[----:B------:R-:W-:Y:S02]  /*3a20*/  WARPGROUP.DEPBAR.LE gsb0, 0x0 ;  /* 0x00008000000079c5 */ /* 0x000fe40000010000 */
[----:B------:R-:W-:Y:S02]  /*3a30*/  F2FP.F16.F32.PACK_AB R24, R57, R56 ;  /* 0x000000383918723e */ /* 0x000fe400000000ff */
[----:B------:R-:W-:Y:S02]  /*3a40*/  F2FP.F16.F32.PACK_AB R26, R61, R60 ;  /* 0x0000003c3d1a723e */ /* 0x000fe400000000ff */
[----:B------:R-:W-:Y:S02]  /*3a50*/  F2FP.F16.F32.PACK_AB R25, R43, R58 ;  /* 0x0000003a2b19723e */ /* 0x000fe400000000ff */
[----:B------:R-:W-:-:S04]  /*3a60*/  F2FP.F16.F32.PACK_AB R27, R47, R46 ;  /* 0x0000002e2f1b723e */ /* 0x000fc800000000ff */
[----:B------:R-:W-:-:S06]  /*3a70*/  WARPGROUP.ARRIVE ;  /* 0x00000000000079c5 */ /* 0x000fcc0000000000 */
[----:B------:R-:W-:Y:S01]  /*3a80*/  HGMMA.64x128x16.F32 R88, R24, gdesc[UR4].tnspB, R88, gsb0 ;  /* 0x41e0000418587df0 */ /* 0x000fe20008000858 */
[----:B------:R-:W-:Y:S01]  /*3a90*/  UIADD3 UR6, UR22, 0xa80, URZ ;  /* 0x00000a8016067890 */ /* 0x000fe2000fffe03f */
[----:B------:R-:W-:Y:S01]  /*3aa0*/  UMOV UR7, 0x40000040 ;  /* 0x4000004000077882 */ /* 0x000fe20000000000 */
        /* <DEDUP_REMOVED lines=19> */
[----:B------:R-:W-:Y:S01]  /*3be0*/  F2FP.F16.F32.PACK_AB R24, R152, R75 ;  /* 0x0000004b9818723e */ /* 0x000fe200000000ff */
[----:B------:R-:W-:Y:S01]  /*3bf0*/  FADD R75, R48, R75 ;  /* 0x0000004b304b7221 */ /* 0x000fe20000000000 */
[----:B------:R-:W-:Y:S01]  /*3c00*/  F2FP.F16.F32.PACK_AB R26, R154, R77 ;  /* 0x0000004d9a1a723e */ /* 0x000fe200000000ff */
[----:B------:R-:W-:Y:S01]  /*3c10*/  FADD R152, R49, R152 ;  /* 0x0000009831987221 */ /* 0x000fe20000000000 */
[----:B------:R-:W-:Y:S01]  /*3c20*/  F2FP.F16.F32.PACK_AB R25, R78, R73 ;  /* 0x000000494e19723e */ /* 0x000fe200000000ff */
[----:B------:R-:W-:Y:S01]  /*3c30*/  FADD R77, R52, R77 ;  /* 0x0000004d344d7221 */ /* 0x000fe20000000000 */
[----:B------:R-:W-:Y:S01]  /*3c40*/  F2FP.F16.F32.PACK_AB R27, R74, R71 ;  /* 0x000000474a1b723e */ /* 0x000fe200000000ff */
[----:B------:R-:W-:Y:S01]  /*3c50*/  FADD R154, R53, R154 ;  /* 0x0000009a359a7221 */ /* 0x000fe20000000000 */
[----:B------:R-:W-:Y:S01]  /*3c60*/  FADD R73, R50, R73 ;  /* 0x0000004932497221 */ /* 0x000fe20000000000 */
[----:B------:R-:W-:Y:S01]  /*3c70*/  FADD R78, R35, R78 ;  /* 0x0000004e234e7221 */ /* 0x000fe20000000000 */
[----:B------:R-:W-:Y:S01]  /*3c80*/  WARPGROUP.ARRIVE ;  /* 0x00000000000079c5 */ /* 0x000fe20000000000 */
[----:B------:R-:W-:Y:S01]  /*3c90*/  FADD R32, R32, R75 ;  /* 0x0000004b20207221 */ /* 0x000fe20000000000 */
[----:B------:R-:W-:Y:S01]  /*3ca0*/  FADD R33, R33, R152 ;  /* 0x0000009821217221 */ /* 0x000fe20000000000 */
[----:B------:R-:W-:Y:S01]  /*3cb0*/  FADD R77, R36, R77 ;  /* 0x0000004d244d7221 */ /* 0x000fe20000000000 */
[----:B------:R-:W-:Y:S01]  /*3cc0*/  FADD R37, R37, R154 ;  /* 0x0000009a25257221 */ /* 0x000fe20000000000 */
[----:B------:R-:W-:Y:S01]  /*3cd0*/  FADD R34, R34, R73 ;  /* 0x0000004922227221 */ /* 0x000fe20000000000 */
[----:B------:R-:W-:Y:S01]  /*3ce0*/  HGMMA.64x128x16.F32 R88, R24, gdesc[UR4].tnspB, R88, gsb0 ;  /* 0x41e0000418587df0 */ /* 0x000fe20008000858 */
[----:B------:R-:W-:Y:S01]  /*3cf0*/  FADD R21, R21, R78 ;  /* 0x0000004e15157221 */ /* 0x000fe20000000000 */
        /* <DEDUP_REMOVED lines=9> */
[----:B------:R-:W-:-:S02]  /*3d90*/  FADD R39, R20, R39 ;  /* 0x0000002714277221 */ /* 0x000fc40000000000 */
[----:B------:R-:W-:Y:S02]  /*3da0*/  FADD R15, R11, R14 ;  /* 0x0000000e0b0f7221 */ /* 0x000fe40000000000 */
[----:B------:R-:W-:Y:S01]  /*3db0*/  FADD R14, R38, R39 ;  /* 0x00000027260e7221 */ /* 0x000fe20000000000 */
[----:B------:R-:W-:Y:S02]  /*3dc0*/  WARPGROUP.DEPBAR.LE gsb0, 0x0 ;  /* 0x00008000000079c5 */ /* 0x000fe40000010000 */
[----:B------:R1:W-:Y:S01]  /*3dd0*/  SYNCS.ARRIVE.TRANS64.RED.A1T0 RZ, [R10+URZ], RZ ;  /* 0x000000ff0aff79a7 */ /* 0x0003e2000810043f */
[----:B------:R-:W-:Y:S05]  /*3de0*/  @!P1 BRA `(.L_x_24) ;  /* 0x0000003000c49947 */ /* 0x000fea0003800000 */
[----:B------:R-:W-:Y:S01]  /*3df0*/  MOV R21, R3 ;  /* 0x0000000300157202 */ /* 0x000fe20000000f00 */
[----:B------:R-:W-:Y:S01]  /*3e00*/  ULDC.64 UR38, c[0x0][0x198] ;  /* 0x0000660000267ab9 */ /* 0x000fe20000000a00 */
[----:B------:R-:W-:Y:S01]  /*3e10*/  MOV R23, R0 ;  /* 0x0000000000177202 */ /* 0x000fe20000000f00 */
[----:B------:R-:W-:Y:S01]  /*3e20*/  ULDC UR15, c[0x0][0x604] ;  /* 0x00018100000f7ab9 */ /* 0x000fe20000000800 */
[----:B-1----:R-:W-:Y:S02]  /*3e30*/  MOV R10, 0x1 ;  /* 0x00000001000a7802 */ /* 0x002fe40000000f00 */
[----:B------:R-:W-:-:S07]  /*3e40*/  MOV R11, 0x2 ;  /* 0x00000002000b7802 */ /* 0x000fce0000000f00 */
.L_x_37:
[----:B------:R-:W-:Y:S01]  /*3e50*/  LEA R3, R11, R2, 0x3 ;  /* 0x000000020b037211 */ /* 0x000fe200078e18ff */
[----:B------:R-:W-:Y:S05]  /*3e60*/  YIELD ;  /* 0x0000000000007946 */ /* 0x000fea0003800000 */
[----:B------:R-:W-:-:S04]  /*3e70*/  SHF.L.U32 R0, R4, 0x1f, RZ ;  /* 0x0000001f04007819 */ /* 0x000fc800000006ff */
[----:B------:R-:W1:Y:S02]  /*3e80*/  SYNCS.PHASECHK.TRANS64.TRYWAIT P1, [R3+URZ+0x24000], R0 ;  /* 0x02400000030075a7 */ /* 0x000e64000802017f */
[----:B-1----:R-:W-:Y:S05]  /*3e90*/  @!P1 BRA `(.L_x_25) ;  /* 0x0000005000049947 */ /* 0x002fea0003800000 */
.L_x_71:
[----:B------:R-:W-:Y:S05]  /*3ea0*/  WARPSYNC.ALL ;  /* 0x0000000000007948 */ /* 0x000fea0003800000 */
[----:B------:R-:W-:Y:S01]  /*3eb0*/  LEA R18, R11, UR14, 0xb ;  /* 0x0000000e0b127c11 */ /* 0x000fe2000f8e58ff */
[----:B------:R-:W-:Y:S01]  /*3ec0*/  WARPGROUP.ARRIVE ;  /* 0x00000000000079c5 */ /* 0x000fe20000000000 */
[----:B------:R-:W-:Y:S02]  /*3ed0*/  MOV R19, 0x40000040 ;  /* 0x4000004000137802 */ /* 0x000fe40000000f00 */
[----:B------:R-:W-:Y:S02]  /*3ee0*/  R2UR UR58, R18 ;  /* 0x00000000123a72ca */ /* 0x000fe400000e0000 */
[----:B------:R-:W-:-:S02]  /*3ef0*/  R2UR UR59, R19 ;  /* 0x00000000133b72ca */ /* 0x000fc400000e0000 */
[----:B------:R-:W-:Y:S02]  /*3f00*/  IADD3 R152, R18, 0x2, RZ ;  /* 0x0000000212987810 */ /* 0x000fe40007ffe0ff */
[----:B------:R-:W-:Y:S02]  /*3f10*/  MOV R153, 0x40000040 ;  /* 0x4000004000997802 */ /* 0x000fe40000000f00 */
[----:B------:R-:W-:Y:S02]  /*3f20*/  R2UR UR54, R152 ;  /* 0x00000000983672ca */ /* 0x000fe400000e0000 */
[----:B------:R-:W-:Y:S02]  /*3f30*/  R2UR UR55, R153 ;  /* 0x00000000993772ca */ /* 0x000fe400000e0000 */
[----:B------:R-:W-:Y:S02]  /*3f40*/  IADD3 R152, R18, 0x4, RZ ;  /* 0x0000000412987810 */ /* 0x000fe40007ffe0ff */
[----:B------:R-:W-:Y:S01]  /*3f50*/  MOV R153, 0x40000040 ;  /* 0x4000004000997802 */ /* 0x000fe20000000f00 */
[----:B------:R-:W-:Y:S01]  /*3f60*/  HGMMA.64x128x16.F32 R24, gdesc[UR56], RZ, !UPT, gsb0 ;  /* 0x01e00000381879f0 */ /* 0x000fe2000c0008ff */
[----:B------:R-:W-:-:S02]  /*3f70*/  R2UR UR6, R152 ;  /* 0x00000000980672ca */ /* 0x000fc400000e0000 */
[----:B------:R-:W-:Y:S02]  /*3f80*/  R2UR UR7, R153 ;  /* 0x00000000990772ca */ /* 0x000fe400000e0000 */
[----:B------:R-:W-:Y:S02]  /*3f90*/  IADD3 R152, R18, 0x6, RZ ;  /* 0x0000000612987810 */ /* 0x000fe40007ffe0ff */
[----:B------:R-:W-:Y:S02]  /*3fa0*/  MOV R153, 0x40000040 ;  /* 0x4000004000997802 */ /* 0x000fe40000000f00 */
[----:B------:R-:W-:Y:S02]  /*3fb0*/  R2UR UR26, R152 ;  /* 0x00000000981a72ca */ /* 0x000fe400000e0000 */
[----:B------:R-:W-:Y:S02]  /*3fc0*/  R2UR UR27, R153 ;  /* 0x00000000991b72ca */ /* 0x000fe400000e0000 */
[----:B------:R-:W-:-:S02]  /*3fd0*/  IADD3 R152, R18, 0x400, RZ ;  /* 0x0000040012987810 */ /* 0x000fc40007ffe0ff */
[----:B------:R-:W-:Y:S02]  /*3fe0*/  MOV R153, 0x40000040 ;  /* 0x4000004000997802 */ /* 0x000fe40000000f00 */
[----:B------:R-:W-:Y:S02]  /*3ff0*/  R2UR UR30, R152 ;  /* 0x00000000981e72ca */ /* 0x000fe400000e0000 */
[----:B------:R-:W-:Y:S02]  /*4000*/  R2UR UR31, R153 ;  /* 0x00000000991f72ca */ /* 0x000fe400000e0000 */
[----:B------:R-:W-:Y:S02]  /*4010*/  IADD3 R152, R18, 0x402, RZ ;  /* 0x0000040212987810 */ /* 0x000fe40007ffe0ff */
[----:B------:R-:W-:Y:S02]  /*4020*/  MOV R153, 0x40000040 ;  /* 0x4000004000997802 */ /* 0x000fe40000000f00 */
        /* <DEDUP_REMOVED lines=10> */
[----:B------:R-:W-:Y:S01]  /*40d0*/  ISETP.NE.AND P1, PT, R9, RZ, PT ;  /* 0x000000ff0900720c */ /* 0x000fe20003f25270 */
[----:B------:R-:W-:Y:S02]  /*40e0*/  WARPGROUP.DEPBAR.LE gsb0, 0x0 ;  /* 0x00008000000079c5 */ /* 0x000fe40000010000 */
[----:B------:R-:W-:-:S06]  /*40f0*/  WARPGROUP.ARRIVE ;  /* 0x00000000000079c5 */ /* 0x000fcc0000000000 */
[----:B------:R-:W-:Y:S03]  /*4100*/  HGMMA.64x128x16.F32 R24, gdesc[UR52], R24, gsb0 ;  /* 0x01e00000341879f0 */ /* 0x000fe60008000818 */
[----:B------:R-:W-:Y:S02]  /*4110*/  WARPGROUP.DEPBAR.LE gsb0, 0x0 ;  /* 0x00008000000079c5 */ /* 0x000fe40000010000 */
[----:B------:R-:W-:-:S07]  /*4120*/  WARPGROUP.ARRIVE ;  /* 0x00000000000079c5 */ /* 0x000fce0000000000 */
        /* <DEDUP_REMOVED lines=17> */
[----:B------:R-:W-:Y:S05]  /*4240*/  @P1 BRA `(.L_x_26) ;  /* 0x0000000000a01947 */ /* 0x000fea0003800000 */
[----:B------:R-:W-:-:S13]  /*4250*/  ISETP.LT.OR P2, PT, R7, 0x1, !P0 ;  /* 0x000000010700780c */ /* 0x000fda0004741670 */
[----:B------:R-:W-:Y:S05]  /*4260*/  @P2 BRA `(.L_x_27) ;  /* 0x0000000000942947 */ /* 0x000fea0003800000 */
[----:B-1----:R-:W-:Y:S02]  /*4270*/  LEA R0, R5, R2, 0x3 ;  /* 0x0000000205007211 */ /* 0x002fe400078e18ff */
[----:B------:R-:W-:Y:S02]  /*4280*/  SHF.L.U32 R3, R6, 0x1f, RZ ;  /* 0x0000001f06037819 */ /* 0x000fe400000006ff */
[----:B------:R-:W-:Y:S02]  /*4290*/  ISETP.NE.AND P3, PT, R17, RZ, PT ;  /* 0x000000ff1100720c */ /* 0x000fe40003f65270 */
[----:B------:R-:W1:Y:S02]  /*42a0*/  SYNCS.PHASECHK.TRANS64.TRYWAIT P2, [R0+URZ+0x24020], R3 ;  /* 0x02402003000075a7 */ /* 0x000e64000804017f */
[----:B-1----:R-:W-:Y:S09]  /*42b0*/  @!P2 BRA `(.L_x_28) ;  /* 0x0000004c0010a947 */ /* 0x002ff20003800000 */
.L_x_72:
[----:B------:R-:W-:Y:S05]  /*42c0*/  @P3 BRA `(.L_x_29) ;  /* 0x0000000000143947 */ /* 0x000fea0003800000 */
[----:B------:R-:W-:Y:S02]  /*42d0*/  LOP3.LUT P2, RZ, R16, 0x1f, RZ, 0xc0, !PT ;  /* 0x0000001f10ff7812 */ /* 0x000fe4000784c0ff */
[----:B-1----:R-:W-:-:S04]  /*42e0*/  MOV R3, 0x8000 ;  /* 0x0000800000037802 */ /* 0x002fc80000000f00 */
[----:B------:R2:W-:Y:S07]  /*42f0*/  SYNCS.ARRIVE.TRANS64 RZ, [R0+URZ+0x24000], R3 ;  /* 0x0240000300ff79a7 */ /* 0x0005ee000800003f */
[----:B------:R-:W-:Y:S05]  /*4300*/  @!P2 BRA `(.L_x_29) ;  /* 0x000000000004a947 */ /* 0x000fea0003800000 */
[----:B------:R-:W-:Y:S01]  /*4310*/  BPT.TRAP 0x1 ;  /* 0x000000040000795c */ /* 0x000fe20000300000 */
.L_x_29:
[----:B-12---:R-:W-:Y:S01]  /*4320*/  LEA R3, R5, R2, 0xf ;  /* 0x0000000205037211 */ /* 0x006fe200078e78ff */
[----:B------:R-:W-:Y:S01]  /*4330*/  UIADD3 UR6, UP0, UR38, 0x1f0, URZ ;  /* 0x000001f026067890 */ /* 0x000fe2000ff1e03f */
[----:B------:R-:W-:Y:S01]  /*4340*/  R2UR UR35, R8 ;  /* 0x00000000082372ca */ /* 0x000fe200000e0000 */
[----:B------:R-:W-:Y:S01]  /*4350*/  UMOV UR16, 0x0 ;  /* 0x0000000000107882 */ /* 0x000fe20000000000 */
[----:B------:R-:W-:Y:S01]  /*4360*/  R2UR UR33, R0 ;  /* 0x00000000002172ca */ /* 0x000fe200000e0000 */
[----:B------:R-:W-:Y:S01]  /*4370*/  UIADD3.X UR7, URZ, UR39, URZ, UP0, !UPT ;  /* 0x000000273f077290 */ /* 0x000fe200087fe43f */
[----:B------:R-:W-:Y:S01]  /*4380*/  R2UR UR8, R3 ;  /* 0x00000000030872ca */ /* 0x000fe200000e0000 */
[----:B------:R-:W-:Y:S01]  /*4390*/  UMOV UR17, 0x10000000 ;  /* 0x1000000000117882 */ /* 0x000fe20000000000 */
[----:B------:R-:W-:Y:S01]  /*43a0*/  UMOV UR34, URZ ;  /* 0x0000003f00227c82 */ /* 0x000fe20008000000 */
[----:B------:R-:W-:Y:S01]  /*43b0*/  UMOV UR10, 0x40 ;  /* 0x00000040000a7882 */ /* 0x000fe20000000000 */
[----:B------:R-:W-:Y:S01]  /*43c0*/  UMOV UR12, UR36 ;  /* 0x00000024000c7c82 */ /* 0x000fe20008000000 */
[----:B------:R-:W-:Y:S01]  /*43d0*/  UMOV UR13, UR37 ;  /* 0x00000025000d7c82 */ /* 0x000fe20008000000 */
[----:B------:R-:W-:-:S03]  /*43e0*/  IADD3 R5, R5, 0x1, RZ ;  /* 0x0000000105057810 */ /* 0x000fc60007ffe0ff */
[----:B------:R-:W-:Y:S01]  /*43f0*/  USHF.L.U32 UR35, UR35, 0x7, URZ ;  /* 0x0000000723237899 */ /* 0x000fe2000800063f */
[C---:B------:R-:W-:Y:S01]  /*4400*/  ISETP.NE.AND P2, PT, R5.reuse, 0x4, PT ;  /* 0x000000040500780c */ /* 0x040fe20003f45270 */
[----:B------:R-:W-:Y:S02]  /*4410*/  UIADD3 UR33, UR33, 0x24000, URZ ;  /* 0x0002400021217890 */ /* 0x000fe4000fffe03f */
[----:B------:R-:W-:Y:S01]  /*4420*/  UIADD3 UR32, UR8, 0x4000, URZ ;  /* 0x0000400008207890 */ /* 0x000fe2000fffe03f */
[----:B------:R-:W-:Y:S01]  /*4430*/  SEL R3, RZ, 0x1, P2 ;  /* 0x00000001ff037807 */ /* 0x000fe20001000000 */
[----:B------:R-:W-:Y:S01]  /*4440*/  UIADD3 UR8, UR8, 0x8000, URZ ;  /* 0x0000800008087890 */ /* 0x000fe2000fffe03f */
[----:B------:R-:W-:Y:S01]  /*4450*/  SEL R5, R5, RZ, P2 ;  /* 0x000000ff05057207 */ /* 0x000fe20001000000 */
[----:B------:R-:W-:Y:S01]  /*4460*/  UMOV UR11, UR35 ;  /* 0x00000023000b7c82 */ /* 0x000fe20008000000 */
[----:B------:R-:W-:Y:S01]  /*4470*/  UMOV UR9, UR33 ;  /* 0x0000002100097c82 */ /* 0x000fe20008000000 */
[----:B------:R-:W-:-:S03]  /*4480*/  LOP3.LUT R6, R6, R3, RZ, 0x3c, !PT ;  /* 0x0000000306067212 */ /* 0x000fc600078e3cff */
[----:B------:R2:W-:Y:S02]  /*4490*/  UTMALDG.4D [UR32], [UR6], desc[UR16] ;  /* 0x00001020060075b4 */ /* 0x0005e40008019000 */
[----:B------:R2:W-:Y:S02]  /*44a0*/  UTMALDG.4D [UR8], [UR6], desc[UR16] ;  /* 0x00001008060075b4 */ /* 0x0005e40008019000 */
[----:B--2---:R-:W-:Y:S01]  /*44b0*/  NOP ;  /* 0x0000000000007918 */ /* 0x004fe20000000000 */
.L_x_27:
[----:B------:R-:W-:-:S07]  /*44c0*/  IADD3 R7, R7, -0x1, RZ ;  /* 0xffffffff07077810 */ /* 0x000fce0007ffe0ff */
.L_x_26:
[----:B------:R-:W-:Y:S01]  /*44d0*/  IADD3 R11, R11, 0x1, RZ ;  /* 0x000000010b0b7810 */ /* 0x000fe20007ffe0ff */
[----:B------:R-:W-:Y:S05]  /*44e0*/  WARPSYNC.ALL ;  /* 0x0000000000007948 */ /* 0x000fea0003800000 */
[----:B------:R-:W-:-:S04]  /*44f0*/  ISETP.NE.AND P2, PT, R11, 0x4, PT ;  /* 0x000000040b00780c */ /* 0x000fc80003f45270 */
[----:B-1----:R-:W-:Y:S02]  /*4500*/  SEL R3, RZ, 0x1, P2 ;  /* 0x00000001ff037807 */ /* 0x002fe40001000000 */
[----:B------:R-:W-:Y:S02]  /*4510*/  SEL R11, R11, RZ, P2 ;  /* 0x000000ff0b0b7207 */ /* 0x000fe40001000000 */
[----:B------:R-:W-:Y:S02]  /*4520*/  LOP3.LUT R4, R4, R3, RZ, 0x3c, !PT ;  /* 0x0000000304047212 */ /* 0x000fe400078e3cff */
[----:B------:R-:W-:Y:S01]  /*4530*/  FMNMX R0, R24, R21, !PT ;  /* 0x0000001518007209 */ /* 0x000fe20007800000 */
[----:B------:R-:W-:Y:S01]  /*4540*/  BSSY B0, `(.L_x_30) ;  /* 0x0000064000007945 */ /* 0x000fe20003800000 */
        /* <DEDUP_REMOVED lines=63> */
[----:B------:R-:W-:Y:S01]  /*4940*/  LEA R155, R11, R2, 0x3 ;  /* 0x000000020b9b7211 */ /* 0x000fe200078e18ff */
[----:B------:R-:W1:Y:S01]  /*4950*/  SHFL.BFLY PT, R3, R18, 0x1, 0x1f ;  /* 0x0c201f0012037f89 */ /* 0x000e6200000e0000 */
[----:B------:R-:W-:-:S03]  /*4960*/  SHF.L.U32 R152, R4, 0x1f, RZ ;  /* 0x0000001f04987819 */ /* 0x000fc600000006ff */
[----:B------:R-:W2:Y:S01]  /*4970*/  SHFL.BFLY PT, R153, R20, 0x1, 0x1f ;  /* 0x0c201f0014997f89 */ /* 0x000ea200000e0000 */
[----:B-1----:R-:W-:Y:S02]  /*4980*/  FMNMX R19, R18, R3, !PT ;  /* 0x0000000312137209 */ /* 0x002fe40007800000 */
[----:B--2---:R-:W-:-:S03]  /*4990*/  FMNMX R153, R20, R153, !PT ;  /* 0x0000009914997209 */ /* 0x004fc60007800000 */
[----:B------:R-:W1:Y:S04]  /*49a0*/  SHFL.BFLY PT, R0, R19, 0x2, 0x1f ;  /* 0x0c401f0013007f89 */ /* 0x000e6800000e0000 */
[----:B------:R-:W2:Y:S01]  /*49b0*/  SHFL.BFLY PT, R22, R153, 0x2, 0x1f ;  /* 0x0c401f0099167f89 */ /* 0x000ea200000e0000 */
[----:B-1----:R-:W-:Y:S02]  /*49c0*/  FMNMX R3, R19, R0, !PT ;  /* 0x0000000013037209 */ /* 0x002fe40007800000 */
[----:B--2---:R-:W-:Y:S02]  /*49d0*/  FMNMX R0, R153, R22, !PT ;  /* 0x0000001699007209 */ /* 0x004fe40007800000 */
[----:B------:R-:W-:Y:S02]  /*49e0*/  LEA R22, R10, R13, 0x3 ;  /* 0x0000000d0a167211 */ /* 0x000fe400078e18ff */
[----:B------:R-:W-:-:S02]  /*49f0*/  FSETP.NEU.AND P2, PT, R3, -INF , PT ;  /* 0xff8000000300780b */ /* 0x000fc40003f4d000 */
[C---:B------:R-:W-:Y:S02]  /*4a00*/  FSETP.NEU.AND P3, PT, R0.reuse, -INF , PT ;  /* 0xff8000000000780b */ /* 0x040fe40003f6d000 */
[----:B------:R-:W-:Y:S02]  /*4a10*/  PRMT R22, RZ, 0x654, R22 ;  /* 0x00000654ff167816 */ /* 0x000fe40000000016 */
[----:B------:R-:W-:Y:S02]  /*4a20*/  FSEL R154, R3, RZ, P2 ;  /* 0x000000ff039a7208 */ /* 0x000fe40001000000 */
[----:B------:R-:W-:Y:S01]  /*4a30*/  FSEL R156, R0, RZ, P3 ;  /* 0x000000ff009c7208 */ /* 0x000fe20001800000 */
[----:B------:R1:W-:Y:S02]  /*4a40*/  SYNCS.ARRIVE.TRANS64.RED.A1T0 RZ, [R22+URZ], RZ ;  /* 0x000000ff16ff79a7 */ /* 0x0003e4000810043f */
[----:B------:R-:W-:Y:S02]  /*4a50*/  FADD R18, -R154, R21 ;  /* 0x000000159a127221 */ /* 0x000fe40000000100 */
[----:B------:R-:W-:-:S02]  /*4a60*/  FADD R19, -R156, R23 ;  /* 0x000000179c137221 */ /* 0x000fc40000000100 */
[----:B------:R-:W-:Y:S01]  /*4a70*/  FMUL R20, R18, UR15 ;  /* 0x0000000f12147c20 */ /* 0x000fe20008400000 */
[----:B------:R-:W-:Y:S01]  /*4a80*/  FMUL R18, R156, UR15 ;  /* 0x0000000f9c127c20 */ /* 0x000fe20008400000 */
[----:B------:R-:W2:Y:S01]  /*4a90*/  SYNCS.PHASECHK.TRANS64.TRYWAIT P4, [R155+URZ+0x24000], R152 ;  /* 0x024000989b0075a7 */ /* 0x000ea2000808017f */
[----:B------:R-:W-:Y:S02]  /*4aa0*/  FMUL R19, R19, UR15 ;  /* 0x0000000f13137c20 */ /* 0x000fe40008400000 */
[----:B------:R-:W-:Y:S01]  /*4ab0*/  FSETP.GEU.AND P5, PT, R20, -126, PT ;  /* 0xc2fc00001400780b */ /* 0x000fe20003fae000 */
[--C-:B-1----:R-:W-:Y:S01]  /*4ac0*/  FFMA R22, R26, UR15, -R18.reuse ;  /* 0x0000000f1a167c23 */ /* 0x102fe20008000812 */
[--C-:B------:R-:W-:Y:S01]  /*4ad0*/  FFMA R21, R27, UR15, -R18.reuse ;  /* 0x0000000f1b157c23 */ /* 0x100fe20008000812 */
[----:B------:R-:W-:Y:S01]  /*4ae0*/  FSETP.GEU.AND P6, PT, R19, -126, PT ;  /* 0xc2fc00001300780b */ /* 0x000fe20003fce000 */
[----:B------:R-:W-:Y:S02]  /*4af0*/  FFMA R30, R30, UR15, -R18 ;  /* 0x0000000f1e1e7c23 */ /* 0x000fe40008000812 */
[----:B------:R-:W-:-:S02]  /*4b00*/  FSETP.GEU.AND P2, PT, R22, -126, PT ;  /* 0xc2fc00001600780b */ /* 0x000fc40003f4e000 */
[----:B------:R-:W-:-:S05]  /*4b10*/  FSETP.GEU.AND P3, PT, R21, -126, PT ;  /* 0xc2fc00001500780b */ /* 0x000fca0003f6e000 */
[----:B------:R-:W-:-:S03]  /*4b20*/  @!P5 FMUL R20, R20, 0.5 ;  /* 0x3f0000001414d820 */ /* 0x000fc60000400000 */
[----:B------:R-:W-:-:S03]  /*4b30*/  @!P6 FMUL R19, R19, 0.5 ;  /* 0x3f0000001313e820 */ /* 0x000fc60000400000 */
[----:B------:R-:W1:Y:S01]  /*4b40*/  MUFU.EX2 R20, R20 ;  /* 0x0000001400147308 */ /* 0x000e620000000800 */
[----:B------:R-:W-:-:S07]  /*4b50*/  @!P2 FMUL R22, R22, 0.5 ;  /* 0x3f0000001616a820 */ /* 0x000fce0000400000 */
[----:B------:R-:W3:Y:S01]  /*4b60*/  MUFU.EX2 R19, R19 ;  /* 0x0000001300137308 */ /* 0x000ee20000000800 */
[----:B-12---:R-:W-:Y:S05]  /*4b70*/  @!P4 BRA `(.L_x_31) ;  /* 0x0000004000f4c947 */ /* 0x006fea0003800000 */
.L_x_73:
[----:B------:R-:W-:Y:S05]  /*4b80*/  BSYNC B0 ;  /* 0x0000000000007941 */ /* 0x000fea0003800000 */
.L_x_30:
[----:B------:R-:W-:Y:S01]  /*4b90*/  FSETP.GEU.AND P4, PT, R30, -126, PT ;  /* 0xc2fc00001e00780b */ /* 0x000fe20003f8e000 */
[----:B------:R-:W-:Y:S01]  /*4ba0*/  @!P3 FMUL R21, R21, 0.5 ;  /* 0x3f0000001515b820 */ /* 0x000fe20000400000 */
[----:B------:R-:W2:Y:S01]  /*4bb0*/  MUFU.EX2 R22, R22 ;  /* 0x0000001600167308 */ /* 0x000ea20000000800 */
[----:B------:R-:W-:Y:S01]  /*4bc0*/  FMUL R23, R154, UR15 ;  /* 0x0000000f9a177c20 */ /* 0x000fe20008400000 */
[--C-:B------:R-:W-:Y:S01]  /*4bd0*/  FFMA R31, R31, UR15, -R18.reuse ;  /* 0x0000000f1f1f7c23 */ /* 0x100fe20008000812 */
[----:B------:R-:W-:Y:S01]  /*4be0*/  @!P5 FMUL R20, R20, R20 ;  /* 0x000000141414d220 */ /* 0x000fe20000400000 */
[----:B---3--:R-:W-:Y:S01]  /*4bf0*/  @!P6 FMUL R19, R19, R19 ;  /* 0x000000131313e220 */ /* 0x008fe20000400000 */
[--C-:B------:R-:W-:Y:S01]  /*4c00*/  FFMA R24, R24, UR15, -R23.reuse ;  /* 0x0000000f18187c23 */ /* 0x100fe20008000817 */
[--C-:B------:R-:W-:Y:S01]  /*4c10*/  FFMA R25, R25, UR15, -R23.reuse ;  /* 0x0000000f19197c23 */ /* 0x100fe20008000817 */
[--C-:B------:R-:W-:Y:S01]  /*4c20*/  FFMA R26, R28, UR15, -R23.reuse ;  /* 0x0000000f1c1a7c23 */ /* 0x100fe20008000817 */
[----:B------:R-:W3:Y:S01]  /*4c30*/  MUFU.EX2 R21, R21 ;  /* 0x0000001500157308 */ /* 0x000ee20000000800 */
[--C-:B------:R-:W-:Y:S01]  /*4c40*/  FFMA R27, R29, UR15, -R23.reuse ;  /* 0x0000000f1d1b7c23 */ /* 0x100fe20008000817 */
[----:B------:R-:W-:Y:S01]  /*4c50*/  FSETP.GEU.AND P5, PT, R31, -126, PT ;  /* 0xc2fc00001f00780b */ /* 0x000fe20003fae000 */
[----:B------:R-:W-:Y:S01]  /*4c60*/  @!P4 FMUL R30, R30, 0.5 ;  /* 0x3f0000001e1ec820 */ /* 0x000fe20000400000 */
[----:B------:R-:W-:Y:S01]  /*4c70*/  FSETP.GEU.AND P6, PT, R24, -126, PT ;  /* 0xc2fc00001800780b */ /* 0x000fe20003fce000 */
[----:B------:R-:W-:Y:S05]  /*4c80*/  WARPSYNC.ALL ;  /* 0x0000000000007948 */ /* 0x000fea0003800000 */
[----:B------:R-:W4:Y:S01]  /*4c90*/  MUFU.EX2 R30, R30 ;  /* 0x0000001e001e7308 */ /* 0x000f220000000800 */
[----:B--2---:R-:W-:Y:S01]  /*4ca0*/  @!P2 FMUL R22, R22, R22 ;  /* 0x000000161616a220 */ /* 0x004fe20000400000 */
[----:B------:R-:W-:Y:S01]  /*4cb0*/  FSETP.GEU.AND P2, PT, R25, -126, PT ;  /* 0xc2fc00001900780b */ /* 0x000fe20003f4e000 */
[-C--:B------:R-:W-:Y:S01]  /*4cc0*/  FMUL R88, R88, R20.reuse ;  /* 0x0000001458587220 */ /* 0x080fe20000400000 */
[----:B------:R-:W-:Y:S01]  /*4cd0*/  LEA R156, R11, UR22, 0xb ;  /* 0x000000160b9c7c11 */ /* 0x000fe2000f8e58ff */
[----:B------:R-:W-:Y:S01]  /*4ce0*/  @!P5 FMUL R31, R31, 0.5 ;  /* 0x3f0000001f1fd820 */ /* 0x000fe20000400000 */
[----:B------:R-:W-:Y:S01]  /*4cf0*/  MOV R157, 0x40000040 ;  /* 0x40000040009d7802 */ /* 0x000fe20000000f00 */
[----:B---3--:R-:W-:Y:S01]  /*4d00*/  @!P3 FMUL R21, R21, R21 ;  /* 0x000000151515b220 */ /* 0x008fe20000400000 */
[----:B------:R-:W-:Y:S01]  /*4d10*/  FSETP.GEU.AND P3, PT, R26, -126, PT ;  /* 0xc2fc00001a00780b */ /* 0x000fe20003f6e000 */
[----:B------:R-:W-:Y:S01]  /*4d20*/  @!P6 FMUL R24, R24, 0.5 ;  /* 0x3f0000001818e820 */ /* 0x000fe20000400000 */
[----:B------:R-:W-:Y:S01]  /*4d30*/  R2UR UR6, R156 ;  /* 0x000000009c0672ca */ /* 0x000fe200000e0000 */
[----:B------:R-:W2:Y:S01]  /*4d40*/  MUFU.EX2 R31, R31 ;  /* 0x0000001f001f7308 */ /* 0x000ea20000000800 */
[----:B------:R-:W-:Y:S01]  /*4d50*/  R2UR UR7, R157 ;  /* 0x000000009d0772ca */ /* 0x000fe200000e0000 */
[-C--:B------:R-:W-:Y:S01]  /*4d60*/  FMUL R89, R89, R20.reuse ;  /* 0x0000001459597220 */ /* 0x080fe20000400000 */
[-C--:B------:R-:W-:Y:S01]  /*4d70*/  FMUL R92, R92, R20.reuse ;  /* 0x000000145c5c7220 */ /* 0x080fe20000400000 */
[----:B------:R-:W-:Y:S01]  /*4d80*/  @!P2 FMUL R25, R25, 0.5 ;  /* 0x3f0000001919a820 */ /* 0x000fe20000400000 */
[----:B------:R-:W-:Y:S01]  /*4d90*/  FMUL R93, R93, R20 ;  /* 0x000000145d5d7220 */ /* 0x000fe20000400000 */
[----:B----4-:R-:W-:Y:S01]  /*4da0*/  @!P4 FMUL R30, R30, R30 ;  /* 0x0000001e1e1ec220 */ /* 0x010fe20000400000 */
[----:B------:R-:W-:Y:S01]  /*4db0*/  FSETP.GEU.AND P4, PT, R27, -126, PT ;  /* 0xc2fc00001b00780b */ /* 0x000fe20003f8e000 */
[----:B------:R-:W3:Y:S01]  /*4dc0*/  MUFU.EX2 R153, R24 ;  /* 0x0000001800997308 */ /* 0x000ee20000000800 */
[-C--:B------:R-:W-:Y:S01]  /*4dd0*/  FMUL R96, R96, R20.reuse ;  /* 0x0000001460607220 */ /* 0x080fe20000400000 */
[----:B------:R-:W-:Y:S01]  /*4de0*/  @!P3 FMUL R26, R26, 0.5 ;  /* 0x3f0000001a1ab820 */ /* 0x000fe20000400000 */
[-C--:B------:R-:W-:Y:S01]  /*4df0*/  FMUL R97, R97, R20.reuse ;  /* 0x0000001461617220 */ /* 0x080fe20000400000 */
[-C--:B------:R-:W-:Y:S01]  /*4e00*/  FMUL R100, R100, R20.reuse ;  /* 0x0000001464647220 */ /* 0x080fe20000400000 */
[-C--:B------:R-:W-:Y:S01]  /*4e10*/  FMUL R101, R101, R20.reuse ;  /* 0x0000001465657220 */ /* 0x080fe20000400000 */
[-C--:B------:R-:W-:Y:S01]  /*4e20*/  FMUL R104, R104, R20.reuse ;  /* 0x0000001468687220 */ /* 0x080fe20000400000 */
[-C--:B------:R-:W-:Y:S01]  /*4e30*/  FMUL R105, R105, R20.reuse ;  /* 0x0000001469697220 */ /* 0x080fe20000400000 */
[----:B-1----:R-:W1:Y:S01]  /*4e40*/  MUFU.EX2 R152, R25 ;  /* 0x0000001900987308 */ /* 0x002e620000000800 */
[----:B--2---:R-:W-:Y:S01]  /*4e50*/  @!P5 FMUL R31, R31, R31 ;  /* 0x0000001f1f1fd220 */ /* 0x004fe20000400000 */
[-C--:B------:R-:W-:Y:S01]  /*4e60*/  FMUL R108, R108, R20.reuse ;  /* 0x000000146c6c7220 */ /* 0x080fe20000400000 */
[-C--:B------:R-:W-:Y:S01]  /*4e70*/  FMUL R109, R109, R20.reuse ;  /* 0x000000146d6d7220 */ /* 0x080fe20000400000 */
[----:B------:R-:W-:Y:S01]  /*4e80*/  @!P4 FMUL R27, R27, 0.5 ;  /* 0x3f0000001b1bc820 */ /* 0x000fe20000400000 */
[-C--:B------:R-:W-:Y:S01]  /*4e90*/  FMUL R112, R112, R20.reuse ;  /* 0x0000001470707220 */ /* 0x080fe20000400000 */
[-C--:B------:R-:W-:Y:S01]  /*4ea0*/  FMUL R113, R113, R20.reuse ;  /* 0x0000001471717220 */ /* 0x080fe20000400000 */
[-C--:B------:R-:W-:Y:S01]  /*4eb0*/  FMUL R116, R116, R20.reuse ;  /* 0x0000001474747220 */ /* 0x080fe20000400000 */
[----:B------:R-:W2:Y:S01]  /*4ec0*/  MUFU.EX2 R29, R26 ;  /* 0x0000001a001d7308 */ /* 0x000ea20000000800 */
[----:B---3--:R-:W-:Y:S01]  /*4ed0*/  @!P6 FMUL R153, R153, R153 ;  /* 0x000000999999e220 */ /* 0x008fe20000400000 */
[-C--:B------:R-:W-:Y:S01]  /*4ee0*/  FMUL R117, R117, R20.reuse ;  /* 0x0000001475757220 */ /* 0x080fe20000400000 */
[-C--:B------:R-:W-:Y:S01]  /*4ef0*/  FMUL R120, R120, R20.reuse ;  /* 0x0000001478787220 */ /* 0x080fe20000400000 */
[-C--:B------:R-:W-:Y:S01]  /*4f00*/  FMUL R121, R121, R20.reuse ;  /* 0x0000001479797220 */ /* 0x080fe20000400000 */
[-C--:B------:R-:W-:Y:S01]  /*4f10*/  FMUL R124, R124, R20.reuse ;  /* 0x000000147c7c7220 */ /* 0x080fe20000400000 */
[-C--:B------:R-:W-:Y:S01]  /*4f20*/  FMUL R125, R125, R20.reuse ;  /* 0x000000147d7d7220 */ /* 0x080fe20000400000 */
[----:B------:R-:W-:Y:S01]  /*4f30*/  FMUL R128, R128, R20 ;  /* 0x0000001480807220 */ /* 0x000fe20000400000 */
[----:B------:R-:W3:Y:S01]  /*4f40*/  MUFU.EX2 R28, R27 ;  /* 0x0000001b001c7308 */ /* 0x000ee20000000800 */
[----:B-1----:R-:W-:Y:S01]  /*4f50*/  @!P2 FMUL R152, R152, R152 ;  /* 0x000000989898a220 */ /* 0x002fe20000400000 */
[-C--:B------:R-:W-:Y:S01]  /*4f60*/  FMUL R129, R129, R20.reuse ;  /* 0x0000001481817220 */ /* 0x080fe20000400000 */
[-C--:B------:R-:W-:Y:S01]  /*4f70*/  FMUL R132, R132, R20.reuse ;  /* 0x0000001484847220 */ /* 0x080fe20000400000 */
[-C--:B------:R-:W-:Y:S01]  /*4f80*/  FMUL R133, R133, R20.reuse ;  /* 0x0000001485857220 */ /* 0x080fe20000400000 */
[-C--:B------:R-:W-:Y:S01]  /*4f90*/  FMUL R136, R136, R20.reuse ;  /* 0x0000001488887220 */ /* 0x080fe20000400000 */
[-C--:B------:R-:W-:Y:S01]  /*4fa0*/  FMUL R137, R137, R20.reuse ;  /* 0x0000001489897220 */ /* 0x080fe20000400000 */
[-C--:B------:R-:W-:Y:S01]  /*4fb0*/  FMUL R140, R140, R20.reuse ;  /* 0x000000148c8c7220 */ /* 0x080fe20000400000 */
[-C--:B------:R-:W-:Y:S01]  /*4fc0*/  FMUL R141, R141, R20.reuse ;  /* 0x000000148d8d7220 */ /* 0x080fe20000400000 */
[----:B--2---:R-:W-:Y:S01]  /*4fd0*/  @!P3 FMUL R29, R29, R29 ;  /* 0x0000001d1d1db220 */ /* 0x004fe20000400000 */
[-C--:B------:R-:W-:Y:S01]  /*4fe0*/  FMUL R144, R144, R20.reuse ;  /* 0x0000001490907220 */ /* 0x080fe20000400000 */
[-C--:B------:R-:W-:Y:S01]  /*4ff0*/  FMUL R145, R145, R20.reuse ;  /* 0x0000001491917220 */ /* 0x080fe20000400000 */
[-C--:B------:R-:W-:Y:S01]  /*5000*/  FMUL R148, R148, R20.reuse ;  /* 0x0000001494947220 */ /* 0x080fe20000400000 */
[----:B------:R-:W-:Y:S01]  /*5010*/  FMUL R149, R149, R20 ;  /* 0x0000001495957220 */ /* 0x000fe20000400000 */
[-C--:B------:R-:W-:Y:S01]  /*5020*/  FMUL R90, R90, R19.reuse ;  /* 0x000000135a5a7220 */ /* 0x080fe20000400000 */
[-C--:B------:R-:W-:Y:S01]  /*5030*/  FMUL R91, R91, R19.reuse ;  /* 0x000000135b5b7220 */ /* 0x080fe20000400000 */
[-C--:B------:R-:W-:Y:S01]  /*5040*/  FMUL R94, R94, R19.reuse ;  /* 0x000000135e5e7220 */ /* 0x080fe20000400000 */
[----:B---3--:R-:W-:Y:S01]  /*5050*/  @!P4 FMUL R28, R28, R28 ;  /* 0x0000001c1c1cc220 */ /* 0x008fe20000400000 */
[-C--:B------:R-:W-:Y:S01]  /*5060*/  FMUL R95, R95, R19.reuse ;  /* 0x000000135f5f7220 */ /* 0x080fe20000400000 */
        /* <DEDUP_REMOVED lines=27> */
[----:B------:R-:W-:Y:S01]  /*5220*/  FMUL R151, R151, R19 ;  /* 0x0000001397977220 */ /* 0x000fe20000400000 */
[----:B------:R-:W-:Y:S01]  /*5230*/  F2FP.F16.F32.PACK_AB R25, R21, R22 ;  /* 0x000000161519723e */ /* 0x000fe200000000ff */
[--C-:B------:R-:W-:Y:S01]  /*5240*/  FFMA R32, R32, UR15, -R23.reuse ;  /* 0x0000000f20207c23 */ /* 0x100fe20008000817 */
[----:B------:R-:W-:Y:S01]  /*5250*/  F2FP.F16.F32.PACK_AB R27, R31, R30 ;  /* 0x0000001e1f1b723e */ /* 0x000fe200000000ff */
[--C-:B------:R-:W-:Y:S01]  /*5260*/  FFMA R33, R33, UR15, -R23.reuse ;  /* 0x0000000f21217c23 */ /* 0x100fe20008000817 */
[----:B------:R-:W-:Y:S01]  /*5270*/  F2FP.F16.F32.PACK_AB R24, R152, R153 ;  /* 0x000000999818723e */ /* 0x000fe200000000ff */
[--C-:B------:R-:W-:Y:S01]  /*5280*/  FFMA R34, R34, UR15, -R18.reuse ;  /* 0x0000000f22227c23 */ /* 0x100fe20008000812 */
[----:B------:R-:W-:Y:S01]  /*5290*/  F2FP.F16.F32.PACK_AB R26, R28, R29 ;  /* 0x0000001d1c1a723e */ /* 0x000fe200000000ff */
[--C-:B------:R-:W-:Y:S01]  /*52a0*/  FFMA R35, R35, UR15, -R18.reuse ;  /* 0x0000000f23237c23 */ /* 0x100fe20008000812 */
[----:B------:R-:W-:Y:S01]  /*52b0*/  FSETP.GEU.AND P3, PT, R32, -126, PT ;  /* 0xc2fc00002000780b */ /* 0x000fe20003f6e000 */
[--C-:B------:R-:W-:Y:S01]  /*52c0*/  FFMA R154, R38, UR15, -R18.reuse ;  /* 0x0000000f269a7c23 */ /* 0x100fe20008000812 */
[----:B------:R-:W-:Y:S01]  /*52d0*/  WARPGROUP.ARRIVE ;  /* 0x00000000000079c5 */ /* 0x000fe20000000000 */
[----:B------:R-:W-:Y:S01]  /*52e0*/  FSETP.GEU.AND P6, PT, R33, -126, PT ;  /* 0xc2fc00002100780b */ /* 0x000fe20003fce000 */
[--C-:B------:R-:W-:Y:S01]  /*52f0*/  FFMA R155, R39, UR15, -R18.reuse ;  /* 0x0000000f279b7c23 */ /* 0x100fe20008000812 */
[----:B------:R-:W-:Y:S01]  /*5300*/  FSETP.GEU.AND P5, PT, R34, -126, PT ;  /* 0xc2fc00002200780b */ /* 0x000fe20003fae000 */
[--C-:B------:R-:W-:Y:S01]  /*5310*/  FFMA R42, R42, UR15, -R18.reuse ;  /* 0x0000000f2a2a7c23 */ /* 0x100fe20008000812 */
[----:B------:R-:W-:Y:S01]  /*5320*/  FSETP.GEU.AND P2, PT, R35, -126, PT ;  /* 0xc2fc00002300780b */ /* 0x000fe20003f4e000 */
[----:B------:R-:W-:Y:S01]  /*5330*/  HGMMA.64x128x16.F32 R88, R24, gdesc[UR4].tnspB, R88, gsb0 ;  /* 0x41e0000418587df0 */ /* 0x000fe20008000858 */
[--C-:B------:R-:W-:Y:S01]  /*5340*/  FFMA R46, R46, UR15, -R18.reuse ;  /* 0x0000000f2e2e7c23 */ /* 0x100fe20008000812 */
[--C-:B------:R-:W-:Y:S01]  /*5350*/  FFMA R47, R47, UR15, -R18.reuse ;  /* 0x0000000f2f2f7c23 */ /* 0x100fe20008000812 */
[--C-:B------:R-:W-:Y:S01]  /*5360*/  FFMA R54, R54, UR15, -R18.reuse ;  /* 0x0000000f36367c23 */ /* 0x100fe20008000812 */
[--C-:B------:R-:W-:Y:S01]  /*5370*/  FFMA R55, R55, UR15, -R18.reuse ;  /* 0x0000000f37377c23 */ /* 0x100fe20008000812 */
[----:B------:R-:W-:Y:S01]  /*5380*/  @!P3 FMUL R32, R32, 0.5 ;  /* 0x3f0000002020b820 */ /* 0x000fe20000400000 */
[--C-:B------:R-:W-:Y:S01]  /*5390*/  FFMA R62, R62, UR15, -R18.reuse ;  /* 0x0000000f3e3e7c23 */ /* 0x100fe20008000812 */
[--C-:B------:R-:W-:Y:S01]  /*53a0*/  FFMA R63, R63, UR15, -R18.reuse ;  /* 0x0000000f3f3f7c23 */ /* 0x100fe20008000812 */
[----:B------:R-:W-:Y:S01]  /*53b0*/  @!P6 FMUL R33, R33, 0.5 ;  /* 0x3f0000002121e820 */ /* 0x000fe20000400000 */
[--C-:B------:R-:W-:Y:S01]  /*53c0*/  FFMA R68, R68, UR15, -R23.reuse ;  /* 0x0000000f44447c23 */ /* 0x100fe20008000817 */
[----:B------:R-:W-:Y:S01]  /*53d0*/  @!P5 FMUL R34, R34, 0.5 ;  /* 0x3f0000002222d820 */ /* 0x000fe20000400000 */
[----:B------:R-:W1:Y:S01]  /*53e0*/  MUFU.EX2 R32, R32 ;  /* 0x0000002000207308 */ /* 0x000e620000000800 */
[----:B------:R-:W-:Y:S01]  /*53f0*/  @!P2 FMUL R35, R35, 0.5 ;  /* 0x3f0000002323a820 */ /* 0x000fe20000400000 */
[--C-:B------:R-:W-:Y:S01]  /*5400*/  FFMA R70, R70, UR15, -R18.reuse ;  /* 0x0000000f46467c23 */ /* 0x100fe20008000812 */
[--C-:B------:R-:W-:Y:S01]  /*5410*/  FFMA R71, R71, UR15, -R18.reuse ;  /* 0x0000000f47477c23 */ /* 0x100fe20008000812 */
[--C-:B------:R-:W-:Y:S01]  /*5420*/  FFMA R78, R78, UR15, -R18.reuse ;  /* 0x0000000f4e4e7c23 */ /* 0x100fe20008000812 */
[--C-:B------:R-:W-:Y:S01]  /*5430*/  FFMA R79, R79, UR15, -R18.reuse ;  /* 0x0000000f4f4f7c23 */ /* 0x100fe20008000812 */
[--C-:B------:R-:W-:Y:S01]  /*5440*/  FFMA R83, R83, UR15, -R18.reuse ;  /* 0x0000000f53537c23 */ /* 0x100fe20008000812 */
[--C-:B------:R-:W-:Y:S01]  /*5450*/  FFMA R84, R84, UR15, -R23.reuse ;  /* 0x0000000f54547c23 */ /* 0x100fe20008000817 */
[----:B------:R-:W2:Y:S01]  /*5460*/  MUFU.EX2 R33, R33 ;  /* 0x0000002100217308 */ /* 0x000ea20000000800 */
[----:B------:R-:W-:Y:S01]  /*5470*/  FFMA R85, R85, UR15, -R23 ;  /* 0x0000000f55557c23 */ /* 0x000fe20008000817 */
[--C-:B------:R-:W-:Y:S01]  /*5480*/  FFMA R86, R86, UR15, -R18.reuse ;  /* 0x0000000f56567c23 */ /* 0x100fe20008000812 */
[----:B------:R-:W-:Y:S01]  /*5490*/  FFMA R87, R87, UR15, -R18 ;  /* 0x0000000f57577c23 */ /* 0x000fe20008000812 */
[----:B------:R-:W-:Y:S01]  /*54a0*/  FFMA R153, R20, R15, R153 ;  /* 0x0000000f14997223 */ /* 0x000fe20000000099 */
[----:B------:R-:W-:Y:S01]  /*54b0*/  FFMA R22, R19, R14, R22 ;  /* 0x0000000e13167223 */ /* 0x000fe20000000016 */
[----:B------:R-:W-:-:S02]  /*54c0*/  MOV R157, 0x40000040 ;  /* 0x40000040009d7802 */ /* 0x000fc40000000f00 */
[----:B------:R-:W3:Y:S01]  /*54d0*/  MUFU.EX2 R34, R34 ;  /* 0x0000002200227308 */ /* 0x000ee20000000800 */
[----:B-1----:R-:W-:Y:S01]  /*54e0*/  @!P3 FMUL R32, R32, R32 ;  /* 0x000000202020b220 */ /* 0x002fe20000400000 */
[----:B------:R-:W-:Y:S01]  /*54f0*/  FADD R152, R153, R152 ;  /* 0x0000009899987221 */ /* 0x000fe20000000000 */
[----:B------:R-:W-:Y:S01]  /*5500*/  FADD R21, R22, R21 ;  /* 0x0000001516157221 */ /* 0x000fe20000000000 */
[----:B------:R-:W-:Y:S02]  /*5510*/  IADD3 R10, R10, 0x1, RZ ;  /* 0x000000010a0a7810 */ /* 0x000fe40007ffe0ff */
[----:B------:R-:W-:Y:S01]  /*5520*/  FADD R29, R152, R29 ;  /* 0x0000001d981d7221 */ /* 0x000fe20000000000 */
[----:B------:R-:W-:Y:S01]  /*5530*/  FADD R30, R21, R30 ;  /* 0x0000001e151e7221 */ /* 0x000fe20000000000 */
[----:B------:R-:W1:Y:S01]  /*5540*/  MUFU.EX2 R35, R35 ;  /* 0x0000002300237308 */ /* 0x000e620000000800 */
[----:B--2---:R-:W-:Y:S01]  /*5550*/  @!P6 FMUL R33, R33, R33 ;  /* 0x000000212121e220 */ /* 0x004fe20000400000 */
[----:B------:R-:W-:Y:S01]  /*5560*/  FSETP.GEU.AND P6, PT, R154, -126, PT ;  /* 0xc2fc00009a00780b */ /* 0x000fe20003fce000 */
[----:B------:R-:W-:Y:S01]  /*5570*/  FADD R29, R29, R28 ;  /* 0x0000001c1d1d7221 */ /* 0x000fe20000000000 */
[----:B------:R-:W-:Y:S01]  /*5580*/  FADD R31, R30, R31 ;  /* 0x0000001f1e1f7221 */ /* 0x000fe20000000000 */
[----:B---3--:R-:W-:Y:S01]  /*5590*/  @!P5 FMUL R34, R34, R34 ;  /* 0x000000222222d220 */ /* 0x008fe20000400000 */
[----:B------:R-:W-:-:S09]  /*55a0*/  FSETP.GEU.AND P5, PT, R155, -126, PT ;  /* 0xc2fc00009b00780b */ /* 0x000fd20003fae000 */
[----:B------:R-:W-:Y:S01]  /*55b0*/  @!P6 FMUL R154, R154, 0.5 ;  /* 0x3f0000009a9ae820 */ /* 0x000fe20000400000 */
[----:B-1----:R-:W-:-:S03]  /*55c0*/  @!P2 FMUL R35, R35, R35 ;  /* 0x000000232323a220 */ /* 0x002fc60000400000 */
[----:B------:R-:W-:Y:S01]  /*55d0*/  @!P5 FMUL R155, R155, 0.5 ;  /* 0x3f0000009b9bd820 */ /* 0x000fe20000400000 */
[----:B------:R-:W-:Y:S02]  /*55e0*/  WARPGROUP.DEPBAR.LE gsb0, 0x0 ;  /* 0x00008000000079c5 */ /* 0x000fe40000010000 */
[--C-:B------:R-:W-:Y:S01]  /*55f0*/  FFMA R26, R36, UR15, -R23.reuse ;  /* 0x0000000f241a7c23 */ /* 0x100fe20008000817 */
[----:B------:R-:W-:Y:S01]  /*5600*/  FFMA R27, R37, UR15, -R23 ;  /* 0x0000000f251b7c23 */ /* 0x000fe20008000817 */
[----:B------:R1:W2:Y:S01]  /*5610*/  MUFU.EX2 R36, R155 ;  /* 0x0000009b00247308 */ /* 0x0002a20000000800 */
[----:B------:R-:W-:Y:S02]  /*5620*/  IADD3 R24, R156, 0x80, RZ ;  /* 0x000000809c187810 */ /* 0x000fe40007ffe0ff */
[----:B------:R-:W-:Y:S02]  /*5630*/  FSETP.GEU.AND P4, PT, R26, -126, PT ;  /* 0xc2fc00001a00780b */ /* 0x000fe40003f8e000 */
[----:B------:R-:W-:-:S02]  /*5640*/  FSETP.GEU.AND P3, PT, R27, -126, PT ;  /* 0xc2fc00001b00780b */ /* 0x000fc40003f6e000 */
[----:B------:R-:W-:Y:S01]  /*5650*/  MOV R25, 0x40000040 ;  /* 0x4000004000197802 */ /* 0x000fe20000000f00 */
[----:B------:R-:W3:Y:S01]  /*5660*/  MUFU.EX2 R37, R154 ;  /* 0x0000009a00257308 */ /* 0x000ee20000000800 */
[----:B------:R-:W-:Y:S01]  /*5670*/  R2UR UR6, R24 ;  /* 0x00000000180672ca */ /* 0x000fe200000e0000 */
[--C-:B-1----:R-:W-:Y:S01]  /*5680*/  FFMA R155, R40, UR15, -R23.reuse ;  /* 0x0000000f289b7c23 */ /* 0x102fe20008000817 */
[----:B------:R-:W-:Y:S01]  /*5690*/  R2UR UR7, R25 ;  /* 0x00000000190772ca */ /* 0x000fe200000e0000 */
[----:B------:R-:W-:Y:S01]  /*56a0*/  FFMA R40, R41, UR15, -R23 ;  /* 0x0000000f29287c23 */ /* 0x000fe20008000817 */
[----:B------:R-:W-:Y:S01]  /*56b0*/  F2FP.F16.F32.PACK_AB R24, R33, R32 ;  /* 0x000000202118723e */ /* 0x000fe200000000ff */
[----:B------:R-:W-:Y:S01]  /*56c0*/  FFMA R41, R43, UR15, -R18 ;  /* 0x0000000f2b297c23 */ /* 0x000fe20008000812 */
[----:B------:R-:W-:Y:S01]  /*56d0*/  F2FP.F16.F32.PACK_AB R25, R35, R34 ;  /* 0x000000222319723e */ /* 0x000fe200000000ff */
[----:B------:R-:W-:Y:S01]  /*56e0*/  @!P4 FMUL R26, R26, 0.5 ;  /* 0x3f0000001a1ac820 */ /* 0x000fe20000400000 */
[----:B--2---:R-:W-:Y:S01]  /*56f0*/  @!P5 FMUL R36, R36, R36 ;  /* 0x000000242424d220 */ /* 0x004fe20000400000 */
[----:B------:R-:W-:Y:S01]  /*5700*/  @!P3 FMUL R27, R27, 0.5 ;  /* 0x3f0000001b1bb820 */ /* 0x000fe20000400000 */
[----:B------:R-:W-:Y:S01]  /*5710*/  FSETP.GEU.AND P5, PT, R42, -126, PT ;  /* 0xc2fc00002a00780b */ /* 0x000fe20003fae000 */
[----:B------:R-:W1:Y:S01]  /*5720*/  MUFU.EX2 R39, R26 ;  /* 0x0000001a00277308 */ /* 0x000e620000000800 */
[----:B------:R-:W-:Y:S01]  /*5730*/  FSETP.GEU.AND P2, PT, R41, -126, PT ;  /* 0xc2fc00002900780b */ /* 0x000fe20003f4e000 */
[----:B------:R-:W-:Y:S01]  /*5740*/  FADD R32, R29, R32 ;  /* 0x000000201d207221 */ /* 0x000fe20000000000 */
[----:B------:R-:W-:Y:S01]  /*5750*/  FADD R34, R31, R34 ;  /* 0x000000221f227221 */ /* 0x000fe20000000000 */
[----:B---3--:R-:W-:Y:S01]  /*5760*/  @!P6 FMUL R37, R37, R37 ;  /* 0x000000252525e220 */ /* 0x008fe20000400000 */
[----:B------:R-:W-:Y:S01]  /*5770*/  FSETP.GEU.AND P6, PT, R40, -126, PT ;  /* 0xc2fc00002800780b */ /* 0x000fe20003fce000 */
[----:B------:R-:W-:-:S02]  /*5780*/  FADD R32, R32, R33 ;  /* 0x0000002120207221 */ /* 0x000fc40000000000 */
[----:B------:R2:W3:Y:S01]  /*5790*/  MUFU.EX2 R38, R27 ;  /* 0x0000001b00267308 */ /* 0x0004e20000000800 */
[----:B------:R-:W-:-:S03]  /*57a0*/  FADD R34, R34, R35 ;  /* 0x0000002322227221 */ /* 0x000fc60000000000 */
[----:B------:R-:W-:Y:S02]  /*57b0*/  @!P5 FMUL R42, R42, 0.5 ;  /* 0x3f0000002a2ad820 */ /* 0x000fe40000400000 */
[----:B------:R-:W-:Y:S02]  /*57c0*/  @!P2 FMUL R41, R41, 0.5 ;  /* 0x3f0000002929a820 */ /* 0x000fe40000400000 */
[----:B------:R-:W4:Y:S01]  /*57d0*/  MUFU.EX2 R154, R42 ;  /* 0x0000002a009a7308 */ /* 0x000f220000000800 */
[----:B-1----:R-:W-:Y:S01]  /*57e0*/  @!P4 FMUL R39, R39, R39 ;  /* 0x000000272727c220 */ /* 0x002fe20000400000 */
[----:B--2---:R-:W-:Y:S01]  /*57f0*/  F2FP.F16.F32.PACK_AB R27, R36, R37 ;  /* 0x00000025241b723e */ /* 0x004fe200000000ff */
[----:B------:R-:W-:Y:S01]  /*5800*/  @!P6 FMUL R40, R40, 0.5 ;  /* 0x3f0000002828e820 */ /* 0x000fe20000400000 */
[----:B------:R-:W-:-:S04]  /*5810*/  FADD R37, R34, R37 ;  /* 0x0000002522257221 */ /* 0x000fc80000000000 */
[----:B------:R-:W1:Y:S01]  /*5820*/  MUFU.EX2 R41, R41 ;  /* 0x0000002900297308 */ /* 0x000e620000000800 */
[----:B---3--:R-:W-:Y:S01]  /*5830*/  @!P3 FMUL R38, R38, R38 ;  /* 0x000000262626b220 */ /* 0x008fe20000400000 */
[----:B------:R-:W-:Y:S01]  /*5840*/  FSETP.GEU.AND P3, PT, R155, -126, PT ;  /* 0xc2fc00009b00780b */ /* 0x000fe20003f6e000 */
[----:B------:R-:W-:-:S03]  /*5850*/  FADD R37, R37, R36 ;  /* 0x0000002425257221 */ /* 0x000fc60000000000 */
[----:B------:R-:W-:Y:S01]  /*5860*/  F2FP.F16.F32.PACK_AB R26, R38, R39 ;  /* 0x00000027261a723e */ /* 0x000fe200000000ff */
[----:B------:R-:W-:Y:S01]  /*5870*/  FADD R39, R32, R39 ;  /* 0x0000002720277221 */ /* 0x000fe20000000000 */
[----:B------:R-:W2:Y:S01]  /*5880*/  MUFU.EX2 R40, R40 ;  /* 0x0000002800287308 */ /* 0x000ea20000000800 */
[----:B----4-:R-:W-:Y:S01]  /*5890*/  @!P5 FMUL R154, R154, R154 ;  /* 0x0000009a9a9ad220 */ /* 0x010fe20000400000 */
[----:B------:R-:W-:Y:S01]  /*58a0*/  WARPGROUP.ARRIVE ;  /* 0x00000000000079c5 */ /* 0x000fe20000000000 */
[----:B------:R-:W-:Y:S01]  /*58b0*/  FSETP.GEU.AND P5, PT, R47, -126, PT ;  /* 0xc2fc00002f00780b */ /* 0x000fe20003fae000 */
[----:B------:R-:W-:-:S03]  /*58c0*/  FADD R38, R39, R38 ;  /* 0x0000002627267221 */ /* 0x000fc60000000000 */
[----:B------:R-:W-:Y:S01]  /*58d0*/  @!P3 FMUL R155, R155, 0.5 ;  /* 0x3f0000009b9bb820 */ /* 0x000fe20000400000 */
[----:B------:R-:W-:Y:S01]  /*58e0*/  HGMMA.64x128x16.F32 R88, R24, gdesc[UR4].tnspB, R88, gsb0 ;  /* 0x41e0000418587df0 */ /* 0x000fe20008000858 */
[----:B-1----:R-:W-:-:S04]  /*58f0*/  @!P2 FMUL R41, R41, R41 ;  /* 0x000000292929a220 */ /* 0x002fc80000400000 */
[----:B------:R-:W1:Y:S03]  /*5900*/  MUFU.EX2 R155, R155 ;  /* 0x0000009b009b7308 */ /* 0x000e660000000800 */
[----:B------:R-:W-:Y:S01]  /*5910*/  @!P5 FMUL R47, R47, 0.5 ;  /* 0x3f0000002f2fd820 */ /* 0x000fe20000400000 */
[----:B--2---:R-:W-:Y:S01]  /*5920*/  @!P6 FMUL R40, R40, R40 ;  /* 0x000000282828e220 */ /* 0x004fe20000400000 */
[----:B------:R-:W-:-:S03]  /*5930*/  FSETP.GEU.AND P6, PT, R46, -126, PT ;  /* 0xc2fc00002e00780b */ /* 0x000fc60003fce000 */
[----:B------:R2:W3:Y:S01]  /*5940*/  MUFU.EX2 R42, R47 ;  /* 0x0000002f002a7308 */ /* 0x0004e20000000800 */
[----:B-1----:R-:W-:-:S09]  /*5950*/  @!P3 FMUL R155, R155, R155 ;  /* 0x0000009b9b9bb220 */ /* 0x002fd20000400000 */
[----:B------:R-:W-:Y:S01]  /*5960*/  @!P6 FMUL R46, R46, 0.5 ;  /* 0x3f0000002e2ee820 */ /* 0x000fe20000400000 */
[--C-:B--2---:R-:W-:Y:S01]  /*5970*/  FFMA R47, R49, UR15, -R23.reuse ;  /* 0x0000000f312f7c23 */ /* 0x104fe20008000817 */
[--C-:B------:R-:W-:Y:S02]  /*5980*/  FFMA R49, R51, UR15, -R18.reuse ;  /* 0x0000000f33317c23 */ /* 0x100fe40008000812 */
[----:B------:R1:W2:Y:S01]  /*5990*/  MUFU.EX2 R43, R46 ;  /* 0x0000002e002b7308 */ /* 0x0002a20000000800 */
[----:B---3--:R-:W-:Y:S02]  /*59a0*/  @!P5 FMUL R42, R42, R42 ;  /* 0x0000002a2a2ad220 */ /* 0x008fe40000400000 */
[----:B------:R-:W-:Y:S01]  /*59b0*/  FSETP.GEU.AND P2, PT, R49, -126, PT ;  /* 0xc2fc00003100780b */ /* 0x000fe20003f4e000 */
[----:B-1----:R-:W-:Y:S01]  /*59c0*/  FFMA R46, R48, UR15, -R23 ;  /* 0x0000000f302e7c23 */ /* 0x002fe20008000817 */
[----:B------:R-:W-:-:S05]  /*59d0*/  FFMA R48, R50, UR15, -R18 ;  /* 0x0000000f32307c23 */ /* 0x000fca0008000812 */
[----:B------:R-:W-:Y:S01]  /*59e0*/  FSETP.GEU.AND P5, PT, R48, -126, PT ;  /* 0xc2fc00003000780b */ /* 0x000fe20003fae000 */
[----:B--2---:R-:W-:Y:S01]  /*59f0*/  @!P6 FMUL R43, R43, R43 ;  /* 0x0000002b2b2be220 */ /* 0x004fe20000400000 */
[----:B------:R-:W-:-:S04]  /*5a00*/  FSETP.GEU.AND P6, PT, R47, -126, PT ;  /* 0xc2fc00002f00780b */ /* 0x000fc80003fce000 */
[----:B------:R-:W-:-:S06]  /*5a10*/  @!P2 FMUL R49, R49, 0.5 ;  /* 0x3f0000003131a820 */ /* 0x000fcc0000400000 */
[----:B------:R-:W1:Y:S01]  /*5a20*/  MUFU.EX2 R49, R49 ;  /* 0x0000003100317308 */ /* 0x000e620000000800 */
[----:B------:R-:W-:Y:S02]  /*5a30*/  @!P5 FMUL R48, R48, 0.5 ;  /* 0x3f0000003030d820 */ /* 0x000fe40000400000 */
[----:B------:R-:W-:-:S05]  /*5a40*/  @!P6 FMUL R47, R47, 0.5 ;  /* 0x3f0000002f2fe820 */ /* 0x000fca0000400000 */
[----:B------:R-:W2:Y:S08]  /*5a50*/  MUFU.EX2 R48, R48 ;  /* 0x0000003000307308 */ /* 0x000eb00000000800 */
[----:B------:R-:W3:Y:S01]  /*5a60*/  MUFU.EX2 R47, R47 ;  /* 0x0000002f002f7308 */ /* 0x000ee20000000800 */
[----:B-1----:R-:W-:Y:S01]  /*5a70*/  @!P2 FMUL R49, R49, R49 ;  /* 0x000000313131a220 */ /* 0x002fe20000400000 */
[----:B--2---:R-:W-:Y:S01]  /*5a80*/  @!P5 FMUL R48, R48, R48 ;  /* 0x000000303030d220 */ /* 0x004fe20000400000 */
[----:B------:R-:W-:Y:S01]  /*5a90*/  FSETP.GEU.AND P5, PT, R55, -126, PT ;  /* 0xc2fc00003700780b */ /* 0x000fe20003fae000 */
[----:B---3--:R-:W-:Y:S01]  /*5aa0*/  @!P6 FMUL R47, R47, R47 ;  /* 0x0000002f2f2fe220 */ /* 0x008fe20000400000 */
[----:B------:R-:W-:-:S11]  /*5ab0*/  FSETP.GEU.AND P6, PT, R54, -126, PT ;  /* 0xc2fc00003600780b */ /* 0x000fd60003fce000 */
[----:B------:R-:W-:-:S04]  /*5ac0*/  @!P5 FMUL R55, R55, 0.5 ;  /* 0x3f0000003737d820 */ /* 0x000fc80000400000 */
[----:B------:R1:W2:Y:S01]  /*5ad0*/  MUFU.EX2 R50, R55 ;  /* 0x0000003700327308 */ /* 0x0002a20000000800 */
[----:B------:R-:W-:-:S07]  /*5ae0*/  @!P6 FMUL R54, R54, 0.5 ;  /* 0x3f0000003636e820 */ /* 0x000fce0000400000 */
[----:B------:R3:W4:Y:S01]  /*5af0*/  MUFU.EX2 R51, R54 ;  /* 0x0000003600337308 */ /* 0x0007220000000800 */
[----:B-1----:R-:W-:Y:S01]  /*5b00*/  FFMA R55, R57, UR15, -R23 ;  /* 0x0000000f39377c23 */ /* 0x002fe20008000817 */
[----:B------:R-:W-:-:S05]  /*5b10*/  FFMA R57, R59, UR15, -R18 ;  /* 0x0000000f3b397c23 */ /* 0x000fca0008000812 */
[----:B------:R-:W-:Y:S01]  /*5b20*/  FSETP.GEU.AND P2, PT, R57, -126, PT ;  /* 0xc2fc00003900780b */ /* 0x000fe20003f4e000 */
[----:B--2---:R-:W-:Y:S01]  /*5b30*/  @!P5 FMUL R50, R50, R50 ;  /* 0x000000323232d220 */ /* 0x004fe20000400000 */
[--C-:B---3--:R-:W-:Y:S01]  /*5b40*/  FFMA R54, R56, UR15, -R23.reuse ;  /* 0x0000000f38367c23 */ /* 0x108fe20008000817 */
[----:B------:R-:W-:Y:S01]  /*5b50*/  FFMA R56, R58, UR15, -R18 ;  /* 0x0000000f3a387c23 */ /* 0x000fe20008000812 */
[----:B------:R-:W-:-:S04]  /*5b60*/  FFMA R58, R60, UR15, -R23 ;  /* 0x0000000f3c3a7c23 */ /* 0x000fc80008000817 */
[----:B------:R-:W-:Y:S01]  /*5b70*/  FSETP.GEU.AND P5, PT, R56, -126, PT ;  /* 0xc2fc00003800780b */ /* 0x000fe20003fae000 */
[----:B----4-:R-:W-:Y:S01]  /*5b80*/  @!P6 FMUL R51, R51, R51 ;  /* 0x000000333333e220 */ /* 0x010fe20000400000 */
[----:B------:R-:W-:-:S03]  /*5b90*/  FSETP.GEU.AND P6, PT, R55, -126, PT ;  /* 0xc2fc00003700780b */ /* 0x000fc60003fce000 */
[----:B------:R-:W-:-:S06]  /*5ba0*/  @!P2 FMUL R57, R57, 0.5 ;  /* 0x3f0000003939a820 */ /* 0x000fcc0000400000 */
[----:B------:R-:W1:Y:S02]  /*5bb0*/  MUFU.EX2 R57, R57 ;  /* 0x0000003900397308 */ /* 0x000e640000000800 */
[----:B------:R-:W-:Y:S02]  /*5bc0*/  @!P5 FMUL R56, R56, 0.5 ;  /* 0x3f0000003838d820 */ /* 0x000fe40000400000 */
[----:B------:R-:W-:-:S04]  /*5bd0*/  @!P6 FMUL R55, R55, 0.5 ;  /* 0x3f0000003737e820 */ /* 0x000fc80000400000 */
[----:B------:R-:W2:Y:S01]  /*5be0*/  MUFU.EX2 R56, R56 ;  /* 0x0000003800387308 */ /* 0x000ea20000000800 */
[----:B------:R-:W-:Y:S02]  /*5bf0*/  WARPGROUP.DEPBAR.LE gsb0, 0x0 ;  /* 0x00008000000079c5 */ /* 0x000fe40000010000 */
[--C-:B------:R-:W-:Y:S01]  /*5c00*/  FFMA R26, R44, UR15, -R23.reuse ;  /* 0x0000000f2c1a7c23 */ /* 0x100fe20008000817 */
[----:B------:R-:W-:Y:S01]  /*5c10*/  FFMA R27, R45, UR15, -R23 ;  /* 0x0000000f2d1b7c23 */ /* 0x000fe20008000817 */
[----:B------:R-:W-:-:S03]  /*5c20*/  IADD3 R24, R156, 0x100, RZ ;  /* 0x000001009c187810 */ /* 0x000fc60007ffe0ff */
[----:B------:R-:W3:Y:S01]  /*5c30*/  MUFU.EX2 R55, R55 ;  /* 0x0000003700377308 */ /* 0x000ee20000000800 */
[----:B------:R-:W-:Y:S01]  /*5c40*/  MOV R25, 0x40000040 ;  /* 0x4000004000197802 */ /* 0x000fe20000000f00 */
[----:B-1----:R-:W-:Y:S01]  /*5c50*/  @!P2 FMUL R57, R57, R57 ;  /* 0x000000393939a220 */ /* 0x002fe20000400000 */
[----:B------:R-:W-:Y:S02]  /*5c60*/  FSETP.GEU.AND P4, PT, R26, -126, PT ;  /* 0xc2fc00001a00780b */ /* 0x000fe40003f8e000 */
[----:B------:R-:W-:Y:S02]  /*5c70*/  FSETP.GEU.AND P3, PT, R27, -126, PT ;  /* 0xc2fc00001b00780b */ /* 0x000fe40003f6e000 */
[----:B------:R-:W-:Y:S02]  /*5c80*/  R2UR UR6, R24 ;  /* 0x00000000180672ca */ /* 0x000fe400000e0000 */
[----:B------:R-:W-:Y:S01]  /*5c90*/  R2UR UR7, R25 ;  /* 0x00000000190772ca */ /* 0x000fe200000e0000 */
[----:B--2---:R-:W-:Y:S01]  /*5ca0*/  @!P5 FMUL R56, R56, R56 ;  /* 0x000000383838d220 */ /* 0x004fe20000400000 */
[----:B------:R-:W-:Y:S01]  /*5cb0*/  F2FP.F16.F32.PACK_AB R24, R40, R155 ;  /* 0x0000009b2818723e */ /* 0x000fe200000000ff */
[----:B------:R-:W-:Y:S01]  /*5cc0*/  FADD R155, R38, R155 ;  /* 0x0000009b269b7221 */ /* 0x000fe20000000000 */
[----:B------:R-:W-:Y:S01]  /*5cd0*/  F2FP.F16.F32.PACK_AB R25, R41, R154 ;  /* 0x0000009a2919723e */ /* 0x000fe200000000ff */
[----:B------:R-:W-:Y:S01]  /*5ce0*/  FADD R154, R37, R154 ;  /* 0x0000009a259a7221 */ /* 0x000fe20000000000 */
[----:B------:R-:W-:Y:S01]  /*5cf0*/  FSETP.GEU.AND P5, PT, R63, -126, PT ;  /* 0xc2fc00003f00780b */ /* 0x000fe20003fae000 */
[----:B------:R-:W-:Y:S01]  /*5d00*/  @!P4 FMUL R26, R26, 0.5 ;  /* 0x3f0000001a1ac820 */ /* 0x000fe20000400000 */
[----:B---3--:R-:W-:Y:S01]  /*5d10*/  @!P6 FMUL R55, R55, R55 ;  /* 0x000000373737e220 */ /* 0x008fe20000400000 */
[----:B------:R-:W-:Y:S01]  /*5d20*/  @!P3 FMUL R27, R27, 0.5 ;  /* 0x3f0000001b1bb820 */ /* 0x000fe20000400000 */
[----:B------:R-:W-:Y:S01]  /*5d30*/  FSETP.GEU.AND P6, PT, R62, -126, PT ;  /* 0xc2fc00003e00780b */ /* 0x000fe20003fce000 */
[----:B------:R-:W1:Y:S01]  /*5d40*/  MUFU.EX2 R45, R26 ;  /* 0x0000001a002d7308 */ /* 0x000e620000000800 */
[----:B------:R-:W-:Y:S01]  /*5d50*/  FADD R40, R155, R40 ;  /* 0x000000289b287221 */ /* 0x000fe20000000000 */
[----:B------:R-:W-:-:S06]  /*5d60*/  FADD R154, R154, R41 ;  /* 0x000000299a9a7221 */ /* 0x000fcc0000000000 */
[----:B------:R2:W3:Y:S01]  /*5d70*/  MUFU.EX2 R44, R27 ;  /* 0x0000001b002c7308 */ /* 0x0004e20000000800 */
[----:B------:R-:W-:-:S03]  /*5d80*/  @!P5 FMUL R63, R63, 0.5 ;  /* 0x3f0000003f3fd820 */ /* 0x000fc60000400000 */
[----:B------:R-:W-:-:S04]  /*5d90*/  @!P6 FMUL R62, R62, 0.5 ;  /* 0x3f0000003e3ee820 */ /* 0x000fc80000400000 */
[----:B------:R4:W5:Y:S01]  /*5da0*/  MUFU.EX2 R60, R62 ;  /* 0x0000003e003c7308 */ /* 0x0009620000000800 */
[----:B-1----:R-:W-:Y:S01]  /*5db0*/  @!P4 FMUL R45, R45, R45 ;  /* 0x0000002d2d2dc220 */ /* 0x002fe20000400000 */
[----:B--2---:R-:W-:Y:S01]  /*5dc0*/  F2FP.F16.F32.PACK_AB R27, R42, R43 ;  /* 0x0000002b2a1b723e */ /* 0x004fe200000000ff */
[----:B------:R-:W-:-:S04]  /*5dd0*/  FADD R43, R154, R43 ;  /* 0x0000002b9a2b7221 */ /* 0x000fc80000000000 */
[----:B------:R-:W-:Y:S01]  /*5de0*/  FADD R43, R43, R42 ;  /* 0x0000002a2b2b7221 */ /* 0x000fe20000000000 */
[----:B---3--:R-:W-:Y:S01]  /*5df0*/  @!P3 FMUL R44, R44, R44 ;  /* 0x0000002c2c2cb220 */ /* 0x008fe20000400000 */
[----:B------:R-:W-:Y:S01]  /*5e00*/  FSETP.GEU.AND P3, PT, R46, -126, PT ;  /* 0xc2fc00002e00780b */ /* 0x000fe20003f6e000 */
[----:B----4-:R-:W-:Y:S01]  /*5e10*/  FFMA R62, R64, UR15, -R23 ;  /* 0x0000000f403e7c23 */ /* 0x010fe20008000817 */
[----:B------:R-:W-:Y:S02]  /*5e20*/  FFMA R64, R66, UR15, -R18 ;  /* 0x0000000f42407c23 */ /* 0x000fe40008000812 */
[----:B------:R-:W-:Y:S01]  /*5e30*/  F2FP.F16.F32.PACK_AB R26, R44, R45 ;  /* 0x0000002d2c1a723e */ /* 0x000fe200000000ff */
[----:B------:R-:W-:Y:S01]  /*5e40*/  FADD R45, R40, R45 ;  /* 0x0000002d282d7221 */ /* 0x000fe20000000000 */
[----:B-----5:R-:W-:Y:S02]  /*5e50*/  @!P6 FMUL R60, R60, R60 ;  /* 0x0000003c3c3ce220 */ /* 0x020fe40000400000 */
[----:B------:R-:W-:Y:S01]  /*5e60*/  WARPGROUP.ARRIVE ;  /* 0x00000000000079c5 */ /* 0x000fe20000000000 */
[----:B------:R-:W-:-:S04]  /*5e70*/  FADD R45, R45, R44 ;  /* 0x0000002c2d2d7221 */ /* 0x000fc80000000000 */
[----:B------:R-:W-:Y:S01]  /*5e80*/  @!P3 FMUL R46, R46, 0.5 ;  /* 0x3f0000002e2eb820 */ /* 0x000fe20000400000 */
[----:B------:R-:W-:Y:S05]  /*5e90*/  HGMMA.64x128x16.F32 R88, R24, gdesc[UR4].tnspB, R88, gsb0 ;  /* 0x41e0000418587df0 */ /* 0x000fea0008000858 */
[----:B------:R-:W1:Y:S02]  /*5ea0*/  MUFU.EX2 R46, R46 ;  /* 0x0000002e002e7308 */ /* 0x000e640000000800 */
[----:B-1----:R-:W-:Y:S01]  /*5eb0*/  @!P3 FMUL R46, R46, R46 ;  /* 0x0000002e2e2eb220 */ /* 0x002fe20000400000 */
[----:B------:R-:W-:Y:S02]  /*5ec0*/  WARPGROUP.DEPBAR.LE gsb0, 0x0 ;  /* 0x00008000000079c5 */ /* 0x000fe40000010000 */
[--C-:B------:R-:W-:Y:S01]  /*5ed0*/  FFMA R26, R52, UR15, -R23.reuse ;  /* 0x0000000f341a7c23 */ /* 0x100fe20008000817 */
[----:B------:R-:W-:Y:S01]  /*5ee0*/  FFMA R27, R53, UR15, -R23 ;  /* 0x0000000f351b7c23 */ /* 0x000fe20008000817 */
[----:B------:R-:W-:-:S02]  /*5ef0*/  IADD3 R24, R156, 0x180, RZ ;  /* 0x000001809c187810 */ /* 0x000fc40007ffe0ff */
[----:B------:R-:W-:Y:S02]  /*5f00*/  MOV R25, 0x40000040 ;  /* 0x4000004000197802 */ /* 0x000fe40000000f00 */
[----:B------:R-:W-:Y:S02]  /*5f10*/  FSETP.GEU.AND P4, PT, R26, -126, PT ;  /* 0xc2fc00001a00780b */ /* 0x000fe40003f8e000 */
[----:B------:R-:W-:Y:S02]  /*5f20*/  FSETP.GEU.AND P3, PT, R27, -126, PT ;  /* 0xc2fc00001b00780b */ /* 0x000fe40003f6e000 */
[----:B------:R-:W-:Y:S02]  /*5f30*/  R2UR UR6, R24 ;  /* 0x00000000180672ca */ /* 0x000fe400000e0000 */
[----:B------:R-:W-:Y:S02]  /*5f40*/  R2UR UR7, R25 ;  /* 0x00000000190772ca */ /* 0x000fe400000e0000 */
[----:B------:R-:W-:Y:S01]  /*5f50*/  F2FP.F16.F32.PACK_AB R24, R47, R46 ;  /* 0x0000002e2f18723e */ /* 0x000fe200000000ff */
[----:B------:R-:W-:Y:S01]  /*5f60*/  FADD R46, R45, R46 ;  /* 0x0000002e2d2e7221 */ /* 0x000fe20000000000 */
[----:B------:R-:W-:Y:S01]  /*5f70*/  F2FP.F16.F32.PACK_AB R25, R49, R48 ;  /* 0x000000303119723e */ /* 0x000fe200000000ff */
[----:B------:R-:W-:-:S02]  /*5f80*/  FADD R48, R43, R48 ;  /* 0x000000302b307221 */ /* 0x000fc40000000000 */
[----:B------:R-:W-:Y:S01]  /*5f90*/  @!P4 FMUL R26, R26, 0.5 ;  /* 0x3f0000001a1ac820 */ /* 0x000fe20000400000 */
[----:B------:R-:W-:Y:S01]  /*5fa0*/  FADD R46, R46, R47 ;  /* 0x0000002f2e2e7221 */ /* 0x000fe20000000000 */
[----:B------:R-:W-:Y:S01]  /*5fb0*/  @!P3 FMUL R27, R27, 0.5 ;  /* 0x3f0000001b1bb820 */ /* 0x000fe20000400000 */
[----:B------:R-:W-:Y:S01]  /*5fc0*/  FADD R48, R48, R49 ;  /* 0x0000003130307221 */ /* 0x000fe20000000000 */
[----:B------:R-:W1:Y:S08]  /*5fd0*/  MUFU.EX2 R53, R26 ;  /* 0x0000001a00357308 */ /* 0x000e700000000800 */
[----:B------:R2:W3:Y:S01]  /*5fe0*/  MUFU.EX2 R52, R27 ;  /* 0x0000001b00347308 */ /* 0x0004e20000000800 */
[----:B-1----:R-:W-:Y:S01]  /*5ff0*/  @!P4 FMUL R53, R53, R53 ;  /* 0x000000353535c220 */ /* 0x002fe20000400000 */
[----:B--2---:R-:W-:Y:S01]  /*6000*/  F2FP.F16.F32.PACK_AB R27, R50, R51 ;  /* 0x00000033321b723e */ /* 0x004fe200000000ff */
[----:B------:R-:W-:Y:S01]  /*6010*/  FADD R51, R48, R51 ;  /* 0x0000003330337221 */ /* 0x000fe20000000000 */
[----:B------:R-:W-:-:S03]  /*6020*/  FSETP.GEU.AND P4, PT, R58, -126, PT ;  /* 0xc2fc00003a00780b */ /* 0x000fc60003f8e000 */
[----:B------:R-:W-:Y:S01]  /*6030*/  FADD R51, R51, R50 ;  /* 0x0000003233337221 */ /* 0x000fe20000000000 */
[----:B---3--:R-:W-:Y:S01]  /*6040*/  @!P3 FMUL R52, R52, R52 ;  /* 0x000000343434b220 */ /* 0x008fe20000400000 */
[----:B------:R-:W-:-:S04]  /*6050*/  FSETP.GEU.AND P3, PT, R54, -126, PT ;  /* 0xc2fc00003600780b */ /* 0x000fc80003f6e000 */
[----:B------:R-:W-:Y:S01]  /*6060*/  F2FP.F16.F32.PACK_AB R26, R52, R53 ;  /* 0x00000035341a723e */ /* 0x000fe200000000ff */
[----:B------:R-:W-:-:S03]  /*6070*/  FADD R53, R46, R53 ;  /* 0x000000352e357221 */ /* 0x000fc60000000000 */
[----:B------:R-:W-:Y:S01]  /*6080*/  @!P4 FMUL R58, R58, 0.5 ;  /* 0x3f0000003a3ac820 */ /* 0x000fe20000400000 */
[----:B------:R-:W-:Y:S01]  /*6090*/  WARPGROUP.ARRIVE ;  /* 0x00000000000079c5 */ /* 0x000fe20000000000 */
[----:B------:R-:W-:-:S03]  /*60a0*/  FADD R53, R53, R52 ;  /* 0x0000003435357221 */ /* 0x000fc60000000000 */
[----:B------:R-:W-:Y:S02]  /*60b0*/  @!P3 FMUL R54, R54, 0.5 ;  /* 0x3f0000003636b820 */ /* 0x000fe40000400000 */
[----:B------:R-:W-:Y:S01]  /*60c0*/  HGMMA.64x128x16.F32 R88, R24, gdesc[UR4].tnspB, R88, gsb0 ;  /* 0x41e0000418587df0 */ /* 0x000fe20008000858 */
[----:B------:R-:W1:Y:S08]  /*60d0*/  MUFU.EX2 R58, R58 ;  /* 0x0000003a003a7308 */ /* 0x000e700000000800 */
[----:B------:R-:W2:Y:S01]  /*60e0*/  MUFU.EX2 R54, R54 ;  /* 0x0000003600367308 */ /* 0x000ea20000000800 */
[----:B-1----:R-:W-:Y:S01]  /*60f0*/  @!P4 FMUL R58, R58, R58 ;  /* 0x0000003a3a3ac220 */ /* 0x002fe20000400000 */
[----:B------:R-:W-:Y:S01]  /*6100*/  FSETP.GEU.AND P4, PT, R68, -126, PT ;  /* 0xc2fc00004400780b */ /* 0x000fe20003f8e000 */
[----:B--2---:R-:W-:-:S12]  /*6110*/  @!P3 FMUL R54, R54, R54 ;  /* 0x000000363636b220 */ /* 0x004fd80000400000 */
[----:B------:R-:W-:-:S06]  /*6120*/  @!P4 FMUL R68, R68, 0.5 ;  /* 0x3f0000004444c820 */ /* 0x000fcc0000400000 */
[----:B------:R-:W1:Y:S02]  /*6130*/  MUFU.EX2 R68, R68 ;  /* 0x0000004400447308 */ /* 0x000e640000000800 */
[----:B-1----:R-:W-:Y:S01]  /*6140*/  @!P4 FMUL R68, R68, R68 ;  /* 0x000000444444c220 */ /* 0x002fe20000400000 */
[----:B------:R-:W-:Y:S02]  /*6150*/  WARPGROUP.DEPBAR.LE gsb0, 0x0 ;  /* 0x00008000000079c5 */ /* 0x000fe40000010000 */
[----:B------:R-:W-:Y:S01]  /*6160*/  FFMA R26, R61, UR15, -R23 ;  /* 0x0000000f3d1a7c23 */ /* 0x000fe20008000817 */
[----:B------:R-:W-:Y:S02]  /*6170*/  IADD3 R24, R156, 0x200, RZ ;  /* 0x000002009c187810 */ /* 0x000fe40007ffe0ff */
[----:B------:R1:W2:Y:S01]  /*6180*/  MUFU.EX2 R61, R63 ;  /* 0x0000003f003d7308 */ /* 0x0002a20000000800 */
[----:B------:R-:W-:Y:S02]  /*6190*/  MOV R25, 0x40000040 ;  /* 0x4000004000197802 */ /* 0x000fe40000000f00 */
[----:B------:R-:W-:-:S02]  /*61a0*/  FSETP.GEU.AND P3, PT, R26, -126, PT ;  /* 0xc2fc00001a00780b */ /* 0x000fc40003f6e000 */
[----:B------:R-:W-:Y:S02]  /*61b0*/  R2UR UR6, R24 ;  /* 0x00000000180672ca */ /* 0x000fe400000e0000 */
[----:B------:R-:W-:Y:S02]  /*61c0*/  R2UR UR7, R25 ;  /* 0x00000000190772ca */ /* 0x000fe400000e0000 */
[----:B------:R-:W-:Y:S01]  /*61d0*/  F2FP.F16.F32.PACK_AB R24, R55, R54 ;  /* 0x000000363718723e */ /* 0x000fe200000000ff */
[----:B-1----:R-:W-:Y:S01]  /*61e0*/  FFMA R63, R65, UR15, -R23 ;  /* 0x0000000f413f7c23 */ /* 0x002fe20008000817 */
[----:B------:R-:W-:Y:S01]  /*61f0*/  F2FP.F16.F32.PACK_AB R25, R57, R56 ;  /* 0x000000383919723e */ /* 0x000fe200000000ff */
[----:B------:R-:W-:Y:S01]  /*6200*/  FFMA R65, R67, UR15, -R18 ;  /* 0x0000000f43417c23 */ /* 0x000fe20008000812 */
[----:B------:R-:W-:Y:S01]  /*6210*/  FADD R54, R53, R54 ;  /* 0x0000003635367221 */ /* 0x000fe20000000000 */
[----:B------:R-:W-:Y:S01]  /*6220*/  FADD R56, R51, R56 ;  /* 0x0000003833387221 */ /* 0x000fe20000000000 */
[----:B------:R-:W-:Y:S01]  /*6230*/  FSETP.GEU.AND P6, PT, R63, -126, PT ;  /* 0xc2fc00003f00780b */ /* 0x000fe20003fce000 */
[----:B------:R-:W-:Y:S01]  /*6240*/  @!P3 FMUL R26, R26, 0.5 ;  /* 0x3f0000001a1ab820 */ /* 0x000fe20000400000 */
[----:B--2---:R-:W-:Y:S01]  /*6250*/  @!P5 FMUL R61, R61, R61 ;  /* 0x0000003d3d3dd220 */ /* 0x004fe20000400000 */
[----:B------:R-:W-:Y:S01]  /*6260*/  FSETP.GEU.AND P5, PT, R64, -126, PT ;  /* 0xc2fc00004000780b */ /* 0x000fe20003fae000 */
[----:B------:R-:W-:Y:S01]  /*6270*/  FADD R55, R54, R55 ;  /* 0x0000003736377221 */ /* 0x000fe20000000000 */
[----:B------:R-:W1:Y:S01]  /*6280*/  MUFU.EX2 R59, R26 ;  /* 0x0000001a003b7308 */ /* 0x000e620000000800 */
[----:B------:R-:W-:Y:S01]  /*6290*/  FSETP.GEU.AND P2, PT, R65, -126, PT ;  /* 0xc2fc00004100780b */ /* 0x000fe20003f4e000 */
[----:B------:R-:W-:Y:S01]  /*62a0*/  FADD R57, R56, R57 ;  /* 0x0000003938397221 */ /* 0x000fe20000000000 */
[----:B------:R-:W-:-:S03]  /*62b0*/  F2FP.F16.F32.PACK_AB R27, R61, R60 ;  /* 0x0000003c3d1b723e */ /* 0x000fc600000000ff */
[----:B------:R-:W-:Y:S02]  /*62c0*/  FADD R60, R57, R60 ;  /* 0x0000003c393c7221 */ /* 0x000fe40000000000 */
[----:B------:R-:W-:Y:S02]  /*62d0*/  @!P6 FMUL R63, R63, 0.5 ;  /* 0x3f0000003f3fe820 */ /* 0x000fe40000400000 */
[----:B------:R-:W-:Y:S01]  /*62e0*/  FADD R61, R60, R61 ;  /* 0x0000003d3c3d7221 */ /* 0x000fe20000000000 */
[----:B------:R-:W-:-:S03]  /*62f0*/  @!P5 FMUL R64, R64, 0.5 ;  /* 0x3f0000004040d820 */ /* 0x000fc60000400000 */
[----:B------:R-:W2:Y:S01]  /*6300*/  MUFU.EX2 R63, R63 ;  /* 0x0000003f003f7308 */ /* 0x000ea20000000800 */
[----:B------:R-:W-:Y:S01]  /*6310*/  @!P2 FMUL R65, R65, 0.5 ;  /* 0x3f0000004141a820 */ /* 0x000fe20000400000 */
[----:B-1----:R-:W-:Y:S01]  /*6320*/  @!P3 FMUL R59, R59, R59 ;  /* 0x0000003b3b3bb220 */ /* 0x002fe20000400000 */
[----:B------:R-:W-:-:S04]  /*6330*/  FSETP.GEU.AND P3, PT, R62, -126, PT ;  /* 0xc2fc00003e00780b */ /* 0x000fc80003f6e000 */
[----:B------:R-:W-:Y:S01]  /*6340*/  F2FP.F16.F32.PACK_AB R26, R59, R58 ;  /* 0x0000003a3b1a723e */ /* 0x000fe200000000ff */
[----:B------:R-:W1:Y:S01]  /*6350*/  MUFU.EX2 R64, R64 ;  /* 0x0000004000407308 */ /* 0x000e620000000800 */
[----:B------:R-:W-:Y:S02]  /*6360*/  FADD R58, R55, R58 ;  /* 0x0000003a373a7221 */ /* 0x000fe40000000000 */
[----:B------:R-:W-:Y:S02]  /*6370*/  WARPGROUP.ARRIVE ;  /* 0x00000000000079c5 */ /* 0x000fe40000000000 */
[----:B------:R-:W-:-:S03]  /*6380*/  FADD R59, R58, R59 ;  /* 0x0000003b3a3b7221 */ /* 0x000fc60000000000 */
[----:B------:R-:W-:Y:S01]  /*6390*/  @!P3 FMUL R62, R62, 0.5 ;  /* 0x3f0000003e3eb820 */ /* 0x000fe20000400000 */
[----:B------:R-:W-:Y:S01]  /*63a0*/  HGMMA.64x128x16.F32 R88, R24, gdesc[UR4].tnspB, R88, gsb0 ;  /* 0x41e0000418587df0 */ /* 0x000fe20008000858 */
[----:B--2---:R-:W-:Y:S01]  /*63b0*/  @!P6 FMUL R63, R63, R63 ;  /* 0x0000003f3f3fe220 */ /* 0x004fe20000400000 */
[----:B------:R-:W-:Y:S01]  /*63c0*/  FSETP.GEU.AND P6, PT, R70, -126, PT ;  /* 0xc2fc00004600780b */ /* 0x000fe20003fce000 */
[----:B------:R-:W2:Y:S01]  /*63d0*/  MUFU.EX2 R65, R65 ;  /* 0x0000004100417308 */ /* 0x000ea20000000800 */
[----:B-1----:R-:W-:Y:S01]  /*63e0*/  @!P5 FMUL R64, R64, R64 ;  /* 0x000000404040d220 */ /* 0x002fe20000400000 */
[----:B------:R-:W-:-:S06]  /*63f0*/  FSETP.GEU.AND P5, PT, R71, -126, PT ;  /* 0xc2fc00004700780b */ /* 0x000fcc0003fae000 */
[----:B------:R-:W1:Y:S04]  /*6400*/  MUFU.EX2 R62, R62 ;  /* 0x0000003e003e7308 */ /* 0x000e680000000800 */
[----:B------:R-:W-:-:S04]  /*6410*/  @!P6 FMUL R70, R70, 0.5 ;  /* 0x3f0000004646e820 */ /* 0x000fc80000400000 */
[----:B------:R3:W4:Y:S01]  /*6420*/  MUFU.EX2 R66, R70 ;  /* 0x0000004600427308 */ /* 0x0007220000000800 */
[----:B--2---:R-:W-:Y:S01]  /*6430*/  @!P2 FMUL R65, R65, R65 ;  /* 0x000000414141a220 */ /* 0x004fe20000400000 */
[----:B------:R-:W-:Y:S01]  /*6440*/  @!P5 FMUL R71, R71, 0.5 ;  /* 0x3f0000004747d820 */ /* 0x000fe20000400000 */
[----:B-1----:R-:W-:Y:S01]  /*6450*/  @!P3 FMUL R62, R62, R62 ;  /* 0x0000003e3e3eb220 */ /* 0x002fe20000400000 */
[--C-:B---3--:R-:W-:Y:S01]  /*6460*/  FFMA R70, R72, UR15, -R23.reuse ;  /* 0x0000000f48467c23 */ /* 0x108fe20008000817 */
[----:B------:R-:W-:Y:S01]  /*6470*/  FFMA R72, R74, UR15, -R18 ;  /* 0x0000000f4a487c23 */ /* 0x000fe20008000812 */
[----:B----4-:R-:W-:Y:S01]  /*6480*/  @!P6 FMUL R66, R66, R66 ;  /* 0x000000424242e220 */ /* 0x010fe20000400000 */
[----:B------:R-:W-:Y:S02]  /*6490*/  WARPGROUP.DEPBAR.LE gsb0, 0x0 ;  /* 0x00008000000079c5 */ /* 0x000fe40000010000 */
[----:B------:R-:W-:Y:S01]  /*64a0*/  FFMA R26, R69, UR15, -R23 ;  /* 0x0000000f451a7c23 */ /* 0x000fe20008000817 */
[----:B------:R-:W-:Y:S01]  /*64b0*/  IADD3 R24, R156, 0x280, RZ ;  /* 0x000002809c187810 */ /* 0x000fe20007ffe0ff */
[----:B------:R1:W2:Y:S01]  /*64c0*/  MUFU.EX2 R69, R71 ;  /* 0x0000004700457308 */ /* 0x0002a20000000800 */
[----:B------:R-:W-:-:S02]  /*64d0*/  MOV R25, 0x40000040 ;  /* 0x4000004000197802 */ /* 0x000fc40000000f00 */
[----:B------:R-:W-:Y:S02]  /*64e0*/  FSETP.GEU.AND P3, PT, R26, -126, PT ;  /* 0xc2fc00001a00780b */ /* 0x000fe40003f6e000 */
        /* <DEDUP_REMOVED lines=41> */
[----:B------:R-:W-:Y:S01]  /*6780*/  FSETP.GEU.AND P2, PT, R83, -126, PT ;  /* 0xc2fc00005300780b */ /* 0x000fe20003f4e000 */
[----:B------:R-:W-:Y:S01]  /*6790*/  @!P5 FMUL R79, R79, 0.5 ;  /* 0x3f0000004f4fd820 */ /* 0x000fe20000400000 */
[----:B-1----:R-:W-:Y:S01]  /*67a0*/  @!P3 FMUL R70, R70, R70 ;  /* 0x000000464646b220 */ /* 0x002fe20000400000 */
[----:B---3--:R-:W-:Y:S01]  /*67b0*/  FFMA R78, R80, UR15, -R23 ;  /* 0x0000000f504e7c23 */ /* 0x008fe20008000817 */
[----:B------:R-:W-:-:S09]  /*67c0*/  FFMA R80, R82, UR15, -R18 ;  /* 0x0000000f52507c23 */ /* 0x000fd20008000812 */
[----:B------:R-:W-:Y:S01]  /*67d0*/  @!P2 FMUL R83, R83, 0.5 ;  /* 0x3f0000005353a820 */ /* 0x000fe20000400000 */
[----:B----4-:R-:W-:Y:S01]  /*67e0*/  @!P6 FMUL R75, R75, R75 ;  /* 0x0000004b4b4be220 */ /* 0x010fe20000400000 */
[----:B------:R-:W-:Y:S02]  /*67f0*/  WARPGROUP.DEPBAR.LE gsb0, 0x0 ;  /* 0x00008000000079c5 */ /* 0x000fe40000010000 */
[--C-:B------:R-:W-:Y:S01]  /*6800*/  FFMA R26, R76, UR15, -R23.reuse ;  /* 0x0000000f4c1a7c23 */ /* 0x100fe20008000817 */
[----:B------:R-:W-:Y:S01]  /*6810*/  FFMA R27, R77, UR15, -R23 ;  /* 0x0000000f4d1b7c23 */ /* 0x000fe20008000817 */
[----:B------:R1:W2:Y:S01]  /*6820*/  MUFU.EX2 R76, R79 ;  /* 0x0000004f004c7308 */ /* 0x0002a20000000800 */
[----:B------:R-:W-:Y:S02]  /*6830*/  IADD3 R24, R156, 0x300, RZ ;  /* 0x000003009c187810 */ /* 0x000fe40007ffe0ff */
[----:B------:R-:W-:Y:S02]  /*6840*/  FSETP.GEU.AND P4, PT, R26, -126, PT ;  /* 0xc2fc00001a00780b */ /* 0x000fe40003f8e000 */
[----:B------:R-:W-:-:S02]  /*6850*/  FSETP.GEU.AND P3, PT, R27, -126, PT ;  /* 0xc2fc00001b00780b */ /* 0x000fc40003f6e000 */
[----:B------:R-:W-:Y:S02]  /*6860*/  MOV R25, 0x40000040 ;  /* 0x4000004000197802 */ /* 0x000fe40000000f00 */
[----:B------:R-:W-:Y:S01]  /*6870*/  R2UR UR6, R24 ;  /* 0x00000000180672ca */ /* 0x000fe200000e0000 */
[----:B-1----:R-:W-:Y:S01]  /*6880*/  FFMA R79, R81, UR15, -R23 ;  /* 0x0000000f514f7c23 */ /* 0x002fe20008000817 */
[----:B------:R-:W-:Y:S01]  /*6890*/  R2UR UR7, R25 ;  /* 0x00000000190772ca */ /* 0x000fe200000e0000 */
[----:B------:R-:W1:Y:S01]  /*68a0*/  MUFU.EX2 R23, R83 ;  /* 0x0000005300177308 */ /* 0x000e620000000800 */
[----:B------:R-:W-:Y:S01]  /*68b0*/  F2FP.F16.F32.PACK_AB R24, R71, R70 ;  /* 0x000000464718723e */ /* 0x000fe200000000ff */
[----:B------:R-:W-:Y:S01]  /*68c0*/  FADD R70, R67, R70 ;  /* 0x0000004643467221 */ /* 0x000fe20000000000 */
[----:B------:R-:W-:Y:S01]  /*68d0*/  F2FP.F16.F32.PACK_AB R25, R73, R72 ;  /* 0x000000484919723e */ /* 0x000fe200000000ff */
[----:B------:R-:W-:Y:S01]  /*68e0*/  @!P4 FMUL R26, R26, 0.5 ;  /* 0x3f0000001a1ac820 */ /* 0x000fe20000400000 */
[----:B--2---:R-:W-:Y:S01]  /*68f0*/  @!P5 FMUL R76, R76, R76 ;  /* 0x0000004c4c4cd220 */ /* 0x004fe20000400000 */
[----:B------:R-:W-:Y:S01]  /*6900*/  @!P3 FMUL R27, R27, 0.5 ;  /* 0x3f0000001b1bb820 */ /* 0x000fe20000400000 */
[----:B------:R-:W-:Y:S01]  /*6910*/  FSETP.GEU.AND P6, PT, R79, -126, PT ;  /* 0xc2fc00004f00780b */ /* 0x000fe20003fce000 */
[----:B------:R-:W2:Y:S01]  /*6920*/  MUFU.EX2 R77, R26 ;  /* 0x0000001a004d7308 */ /* 0x000ea20000000800 */
[----:B------:R-:W-:Y:S01]  /*6930*/  FSETP.GEU.AND P5, PT, R80, -126, PT ;  /* 0xc2fc00005000780b */ /* 0x000fe20003fae000 */
[----:B------:R-:W-:Y:S01]  /*6940*/  FADD R72, R69, R72 ;  /* 0x0000004845487221 */ /* 0x000fe20000000000 */
[----:B------:R-:W-:Y:S01]  /*6950*/  IADD3 R156, R156, 0x380, RZ ;  /* 0x000003809c9c7810 */ /* 0x000fe20007ffe0ff */
[----:B------:R-:W-:-:S02]  /*6960*/  FADD R70, R70, R71 ;  /* 0x0000004746467221 */ /* 0x000fc40000000000 */
[----:B------:R-:W-:Y:S02]  /*6970*/  FADD R72, R72, R73 ;  /* 0x0000004948487221 */ /* 0x000fe40000000000 */
[----:B------:R3:W4:Y:S01]  /*6980*/  MUFU.EX2 R74, R27 ;  /* 0x0000001b004a7308 */ /* 0x0007220000000800 */
[----:B-1----:R-:W-:Y:S01]  /*6990*/  @!P2 FMUL R23, R23, R23 ;  /* 0x000000171717a220 */ /* 0x002fe20000400000 */
[----:B------:R-:W-:Y:S02]  /*69a0*/  ISETP.NE.AND P2, PT, R10, 0x4, PT ;  /* 0x000000040a00780c */ /* 0x000fe40003f45270 */
[----:B------:R-:W-:Y:S02]  /*69b0*/  @!P6 FMUL R79, R79, 0.5 ;  /* 0x3f0000004f4fe820 */ /* 0x000fe40000400000 */
[----:B------:R-:W-:Y:S01]  /*69c0*/  @!P5 FMUL R80, R80, 0.5 ;  /* 0x3f0000005050d820 */ /* 0x000fe20000400000 */
[----:B------:R-:W-:Y:S01]  /*69d0*/  SEL R20, R10, RZ, P2 ;  /* 0x000000ff0a147207 */ /* 0x000fe20001000000 */
[----:B--2---:R-:W-:Y:S01]  /*69e0*/  @!P4 FMUL R77, R77, R77 ;  /* 0x0000004d4d4dc220 */ /* 0x004fe20000400000 */
[----:B---3--:R-:W-:Y:S01]  /*69f0*/  F2FP.F16.F32.PACK_AB R27, R76, R75 ;  /* 0x0000004b4c1b723e */ /* 0x008fe200000000ff */
[----:B------:R-:W1:Y:S01]  /*6a00*/  MUFU.EX2 R79, R79 ;  /* 0x0000004f004f7308 */ /* 0x000e620000000800 */
[----:B------:R-:W-:Y:S01]  /*6a10*/  FSETP.GEU.AND P4, PT, R84, -126, PT ;  /* 0xc2fc00005400780b */ /* 0x000fe20003f8e000 */
[----:B------:R-:W-:Y:S01]  /*6a20*/  FADD R75, R72, R75 ;  /* 0x0000004b484b7221 */ /* 0x000fe20000000000 */
[----:B------:R-:W-:Y:S01]  /*6a30*/  LEA R10, R20, R13, 0x3 ;  /* 0x0000000d140a7211 */ /* 0x000fe200078e18ff */
[----:B----4-:R-:W-:Y:S01]  /*6a40*/  @!P3 FMUL R74, R74, R74 ;  /* 0x0000004a4a4ab220 */ /* 0x010fe20000400000 */
[----:B------:R-:W-:-:S03]  /*6a50*/  FSETP.GEU.AND P3, PT, R78, -126, PT ;  /* 0xc2fc00004e00780b */ /* 0x000fc60003f6e000 */
[----:B------:R-:W2:Y:S01]  /*6a60*/  MUFU.EX2 R80, R80 ;  /* 0x0000005000507308 */ /* 0x000ea20000000800 */
[----:B------:R-:W-:Y:S01]  /*6a70*/  FADD R75, R75, R76 ;  /* 0x0000004c4b4b7221 */ /* 0x000fe20000000000 */
[----:B------:R-:W-:Y:S02]  /*6a80*/  PRMT R10, RZ, 0x654, R10 ;  /* 0x00000654ff0a7816 */ /* 0x000fe4000000000a */
[----:B------:R-:W-:Y:S01]  /*6a90*/  F2FP.F16.F32.PACK_AB R26, R74, R77 ;  /* 0x0000004d4a1a723e */ /* 0x000fe200000000ff */
[----:B------:R-:W-:Y:S01]  /*6aa0*/  FADD R77, R70, R77 ;  /* 0x0000004d464d7221 */ /* 0x000fe20000000000 */
[----:B------:R-:W-:Y:S02]  /*6ab0*/  @!P4 FMUL R84, R84, 0.5 ;  /* 0x3f0000005454c820 */ /* 0x000fe40000400000 */
[----:B------:R-:W-:Y:S01]  /*6ac0*/  WARPGROUP.ARRIVE ;  /* 0x00000000000079c5 */ /* 0x000fe20000000000 */
[----:B-1----:R-:W-:Y:S01]  /*6ad0*/  @!P6 FMUL R79, R79, R79 ;  /* 0x0000004f4f4fe220 */ /* 0x002fe20000400000 */
[----:B------:R-:W-:Y:S01]  /*6ae0*/  FSETP.GEU.AND P6, PT, R86, -126, PT ;  /* 0xc2fc00005600780b */ /* 0x000fe20003fce000 */
[----:B------:R-:W1:Y:S01]  /*6af0*/  MUFU.EX2 R15, R84 ;  /* 0x00000054000f7308 */ /* 0x000e620000000800 */
[----:B------:R-:W-:Y:S01]  /*6b00*/  @!P3 FMUL R78, R78, 0.5 ;  /* 0x3f0000004e4eb820 */ /* 0x000fe20000400000 */
[----:B------:R-:W-:Y:S01]  /*6b10*/  FADD R77, R77, R74 ;  /* 0x0000004a4d4d7221 */ /* 0x000fe20000000000 */
[----:B------:R-:W-:Y:S01]  /*6b20*/  HGMMA.64x128x16.F32 R88, R24, gdesc[UR4].tnspB, R88, gsb0 ;  /* 0x41e0000418587df0 */ /* 0x000fe20008000858 */
[----:B------:R-:W-:Y:S01]  /*6b30*/  R2UR UR6, R156 ;  /* 0x000000009c0672ca */ /* 0x000fe200000e0000 */
[----:B--2---:R-:W-:Y:S01]  /*6b40*/  @!P5 FMUL R80, R80, R80 ;  /* 0x000000505050d220 */ /* 0x004fe20000400000 */
[----:B------:R-:W-:-:S02]  /*6b50*/  FSETP.GEU.AND P5, PT, R87, -126, PT ;  /* 0xc2fc00005700780b */ /* 0x000fc40003fae000 */
[----:B------:R-:W2:Y:S01]  /*6b60*/  MUFU.EX2 R78, R78 ;  /* 0x0000004e004e7308 */ /* 0x000ea20000000800 */
[----:B------:R-:W-:-:S03]  /*6b70*/  R2UR UR7, R157 ;  /* 0x000000009d0772ca */ /* 0x000fc600000e0000 */
[----:B------:R-:W-:-:S04]  /*6b80*/  @!P6 FMUL R86, R86, 0.5 ;  /* 0x3f0000005656e820 */ /* 0x000fc80000400000 */
[----:B------:R-:W3:Y:S01]  /*6b90*/  MUFU.EX2 R18, R86 ;  /* 0x0000005600127308 */ /* 0x000ee20000000800 */
[----:B-1----:R-:W-:Y:S02]  /*6ba0*/  @!P4 FMUL R15, R15, R15 ;  /* 0x0000000f0f0fc220 */ /* 0x002fe40000400000 */
[----:B------:R-:W-:-:S05]  /*6bb0*/  @!P5 FMUL R87, R87, 0.5 ;  /* 0x3f0000005757d820 */ /* 0x000fca0000400000 */
[----:B------:R-:W1:Y:S01]  /*6bc0*/  MUFU.EX2 R19, R87 ;  /* 0x0000005700137308 */ /* 0x000e620000000800 */
[----:B--2---:R-:W-:Y:S01]  /*6bd0*/  @!P3 FMUL R78, R78, R78 ;  /* 0x0000004e4e4eb220 */ /* 0x004fe20000400000 */
[----:B------:R-:W-:Y:S01]  /*6be0*/  FSETP.GEU.AND P3, PT, R85, -126, PT ;  /* 0xc2fc00005500780b */ /* 0x000fe20003f6e000 */
[----:B---3--:R-:W-:-:S12]  /*6bf0*/  @!P6 FMUL R18, R18, R18 ;  /* 0x000000121212e220 */ /* 0x008fd80000400000 */
[----:B------:R-:W-:Y:S01]  /*6c00*/  @!P3 FMUL R85, R85, 0.5 ;  /* 0x3f0000005555b820 */ /* 0x000fe20000400000 */
[----:B-1----:R-:W-:-:S03]  /*6c10*/  @!P5 FMUL R19, R19, R19 ;  /* 0x000000131313d220 */ /* 0x002fc60000400000 */
[----:B------:R-:W1:Y:S02]  /*6c20*/  MUFU.EX2 R14, R85 ;  /* 0x00000055000e7308 */ /* 0x000e640000000800 */
[----:B-1----:R-:W-:Y:S01]  /*6c30*/  @!P3 FMUL R14, R14, R14 ;  /* 0x0000000e0e0eb220 */ /* 0x002fe20000400000 */
        /* <DEDUP_REMOVED lines=8> */
[----:B------:R-:W-:-:S02]  /*6cc0*/  FADD R23, R80, R23 ;  /* 0x0000001750177221 */ /* 0x000fc40000000000 */
[----:B------:R-:W-:Y:S01]  /*6cd0*/  FADD R15, R78, R15 ;  /* 0x0000000f4e0f7221 */ /* 0x000fe20000000000 */
[----:B------:R-:W-:Y:S01]  /*6ce0*/  WARPGROUP.ARRIVE ;  /* 0x00000000000079c5 */ /* 0x000fe20000000000 */
[----:B------:R-:W-:Y:S02]  /*6cf0*/  FADD R18, R23, R18 ;  /* 0x0000001217127221 */ /* 0x000fe40000000000 */
[----:B------:R-:W-:Y:S02]  /*6d00*/  FADD R15, R15, R14 ;  /* 0x0000000e0f0f7221 */ /* 0x000fe40000000000 */
[----:B------:R-:W-:Y:S01]  /*6d10*/  FADD R14, R18, R19 ;  /* 0x00000013120e7221 */ /* 0x000fe20000000000 */
[----:B------:R-:W-:Y:S03]  /*6d20*/  HGMMA.64x128x16.F32 R88, R24, gdesc[UR4].tnspB, R88, gsb0 ;  /* 0x41e0000418587df0 */ /* 0x000fe60008000858 */
[----:B------:R-:W-:-:S02]  /*6d30*/  WARPGROUP.DEPBAR.LE gsb0, 0x0 ;  /* 0x00008000000079c5 */ /* 0x000fc40000010000 */
[----:B------:R1:W-:Y:S01]  /*6d40*/  SYNCS.ARRIVE.TRANS64.RED.A1T0 RZ, [R10+URZ], RZ ;  /* 0x000000ff0aff79a7 */ /* 0x0003e2000810043f */
[----:B------:R-:W-:Y:S05]  /*6d50*/  @P1 BRA `(.L_x_32) ;  /* 0x0000000000b41947 */ /* 0x000fea0003800000 */
[----:B------:R-:W-:Y:S01]  /*6d60*/  ISETP.LT.OR P1, PT, R7, 0x1, !P0 ;  /* 0x000000010700780c */ /* 0x000fe20004721670 */
[----:B------:R-:W-:-:S12]  /*6d70*/  BSSY B0, `(.L_x_33) ;  /* 0x000002a000007945 */ /* 0x000fd80003800000 */
[----:B------:R-:W-:Y:S05]  /*6d80*/  @P1 BRA `(.L_x_34) ;  /* 0x0000000000a01947 */ /* 0x000fea0003800000 */
[----:B-1----:R-:W-:Y:S02]  /*6d90*/  LEA R10, R5, R2, 0x3 ;  /* 0x00000002050a7211 */ /* 0x002fe400078e18ff */
[----:B------:R-:W-:Y:S02]  /*6da0*/  SHF.L.U32 R19, R6, 0x1f, RZ ;  /* 0x0000001f06137819 */ /* 0x000fe400000006ff */
[----:B------:R-:W-:Y:S02]  /*6db0*/  ISETP.NE.AND P2, PT, R17, RZ, PT ;  /* 0x000000ff1100720c */ /* 0x000fe40003f45270 */
[----:B------:R-:W1:Y:S02]  /*6dc0*/  SYNCS.PHASECHK.TRANS64.TRYWAIT P1, [R10+URZ+0x24020], R19 ;  /* 0x024020130a0075a7 */ /* 0x000e64000802017f */
[----:B-1----:R-:W-:Y:S09]  /*6dd0*/  @!P1 BRA `(.L_x_35) ;  /* 0x0000002000709947 */ /* 0x002ff20003800000 */
.L_x_74:
[----:B------:R-:W-:Y:S05]  /*6de0*/  @P2 BRA `(.L_x_36) ;  /* 0x0000000000142947 */ /* 0x000fea0003800000 */
[----:B------:R-:W-:Y:S02]  /*6df0*/  LOP3.LUT P1, RZ, R16, 0x1f, RZ, 0xc0, !PT ;  /* 0x0000001f10ff7812 */ /* 0x000fe4000782c0ff */
[----:B-1----:R-:W-:-:S04]  /*6e00*/  MOV R19, 0x8000 ;  /* 0x0000800000137802 */ /* 0x002fc80000000f00 */
[----:B------:R2:W-:Y:S07]  /*6e10*/  SYNCS.ARRIVE.TRANS64 RZ, [R10+URZ+0x24000], R19 ;  /* 0x024000130aff79a7 */ /* 0x0005ee000800003f */
[----:B------:R-:W-:Y:S05]  /*6e20*/  @!P1 BRA `(.L_x_36) ;  /* 0x0000000000049947 */ /* 0x000fea0003800000 */
[----:B------:R-:W-:Y:S01]  /*6e30*/  BPT.TRAP 0x1 ;  /* 0x000000040000795c */ /* 0x000fe20000300000 */
.L_x_36:
[C---:B------:R-:W-:Y:S01]  /*6e40*/  LEA R18, R5.reuse, R2, 0xf ;  /* 0x0000000205127211 */ /* 0x040fe200078e78ff */
        /* <DEDUP_REMOVED lines=8> */
[----:B------:R-:W-:Y:S01]  /*6ed0*/  UMOV UR20, UR36 ;  /* 0x0000002400147c82 */ /* 0x000fe20008000000 */
[----:B------:R-:W-:Y:S01]  /*6ee0*/  UMOV UR21, UR37 ;  /* 0x0000002500157c82 */ /* 0x000fe20008000000 */
[----:B------:R-:W-:Y:S01]  /*6ef0*/  UMOV UR10, 0x40 ;  /* 0x00000040000a7882 */ /* 0x000fe20000000000 */
[----:B------:R-:W-:Y:S01]  /*6f00*/  UMOV UR12, UR36 ;  /* 0x00000024000c7c82 */ /* 0x000fe20008000000 */
[----:B------:R-:W-:Y:S01]  /*6f10*/  UMOV UR13, UR37 ;  /* 0x00000025000d7c82 */ /* 0x000fe20008000000 */
[----:B------:R-:W-:Y:S01]  /*6f20*/  IADD3 R5, R5, 0x1, RZ ;  /* 0x0000000105057810 */ /* 0x000fe20007ffe0ff */
[----:B------:R-:W-:Y:S01]  /*6f30*/  USHF.L.U32 UR19, UR19, 0x7, URZ ;  /* 0x0000000713137899 */ /* 0x000fe2000800063f */
[----:B------:R-:W-:Y:S01]  /*6f40*/  IADD3 R8, R8, 0x1, RZ ;  /* 0x0000000108087810 */ /* 0x000fe20007ffe0ff */
[----:B------:R-:W-:Y:S01]  /*6f50*/  UIADD3 UR17, UR17, 0x24000, URZ ;  /* 0x0002400011117890 */ /* 0x000fe2000fffe03f */
[----:B------:R-:W-:Y:S01]  /*6f60*/  ISETP.NE.AND P1, PT, R5, 0x4, PT ;  /* 0x000000040500780c */ /* 0x000fe20003f25270 */
[----:B------:R-:W-:-:S02]  /*6f70*/  UIADD3 UR16, UR8, 0x4000, URZ ;  /* 0x0000400008107890 */ /* 0x000fc4000fffe03f */
[----:B------:R-:W-:Y:S01]  /*6f80*/  UIADD3 UR8, UR8, 0x8000, URZ ;  /* 0x0000800008087890 */ /* 0x000fe2000fffe03f */
[----:B-12---:R-:W-:Y:S01]  /*6f90*/  SEL R19, RZ, 0x1, P1 ;  /* 0x00000001ff137807 */ /* 0x006fe20000800000 */
[----:B------:R-:W-:Y:S01]  /*6fa0*/  UMOV UR11, UR19 ;  /* 0x00000013000b7c82 */ /* 0x000fe20008000000 */
[----:B------:R-:W-:Y:S01]  /*6fb0*/  UMOV UR9, UR17 ;  /* 0x0000001100097c82 */ /* 0x000fe20008000000 */
[----:B------:R-:W-:Y:S02]  /*6fc0*/  SEL R5, R5, RZ, P1 ;  /* 0x000000ff05057207 */ /* 0x000fe40000800000 */
[----:B------:R-:W-:Y:S01]  /*6fd0*/  LOP3.LUT R6, R6, R19, RZ, 0x3c, !PT ;  /* 0x0000001306067212 */ /* 0x000fe200078e3cff */
[----:B------:R2:W-:Y:S02]  /*6fe0*/  UTMALDG.4D [UR16], [UR6], desc[UR26] ;  /* 0x00001a10060075b4 */ /* 0x0005e40008019000 */
[----:B------:R2:W-:Y:S02]  /*6ff0*/  UTMALDG.4D [UR8], [UR6], desc[UR26] ;  /* 0x00001a08060075b4 */ /* 0x0005e40008019000 */
[----:B--2---:R-:W-:-:S02]  /*7000*/  NOP ;  /* 0x0000000000007918 */ /* 0x004fc40000000000 */
.L_x_34:
[----:B------:R-:W-:Y:S05]  /*7010*/  BSYNC B0 ;  /* 0x0000000000007941 */ /* 0x000fea0003800000 */
.L_x_33:
[----:B------:R-:W-:-:S07]  /*7020*/  IADD3 R7, R7, -0x1, RZ ;  /* 0xffffffff07077810 */ /* 0x000fce0007ffe0ff */
.L_x_32:
[----:B------:R-:W-:Y:S02]  /*7030*/  ISETP.GT.AND P3, PT, R12, 0x2, PT ;  /* 0x000000020c00780c */ /* 0x000fe40003f64270 */
[----:B------:R-:W-:Y:S02]  /*7040*/  IADD3 R11, R11, 0x1, RZ ;  /* 0x000000010b0b7810 */ /* 0x000fe40007ffe0ff */
[----:B-1----:R-:W-:Y:S02]  /*7050*/  IADD3 R10, R20, 0x1, RZ ;  /* 0x00000001140a7810 */ /* 0x002fe40007ffe0ff */
[----:B------:R-:W-:Y:S02]  /*7060*/  ISETP.NE.AND P1, PT, R11, 0x4, PT ;  /* 0x000000040b00780c */ /* 0x000fe40003f25270 */
[----:B------:R-:W-:Y:S02]  /*7070*/  ISETP.NE.AND P2, PT, R10, 0x4, PT ;  /* 0x000000040a00780c */ /* 0x000fe40003f45270 */
[----:B------:R-:W-:-:S02]  /*7080*/  SEL R19, RZ, 0x1, P1 ;  /* 0x00000001ff137807 */ /* 0x000fc40000800000 */
[----:B------:R-:W-:Y:S02]  /*7090*/  IADD3 R12, R12, -0x1, RZ ;  /* 0xffffffff0c0c7810 */ /* 0x000fe40007ffe0ff */
[----:B------:R-:W-:Y:S02]  /*70a0*/  LOP3.LUT R4, R4, R19, RZ, 0x3c, !PT ;  /* 0x0000001304047212 */ /* 0x000fe400078e3cff */
[----:B------:R-:W-:Y:S02]  /*70b0*/  MOV R21, R3 ;  /* 0x0000000300157202 */ /* 0x000fe40000000f00 */
[----:B------:R-:W-:Y:S02]  /*70c0*/  MOV R23, R0 ;  /* 0x0000000000177202 */ /* 0x000fe40000000f00 */
[----:B------:R-:W-:Y:S02]  /*70d0*/  SEL R11, R11, RZ, P1 ;  /* 0x000000ff0b0b7207 */ /* 0x000fe40000800000 */
[----:B------:R-:W-:Y:S01]  /*70e0*/  SEL R10, R10, RZ, P2 ;  /* 0x000000ff0a0a7207 */ /* 0x000fe20001000000 */
[----:B------:R-:W-:Y:S06]  /*70f0*/  @P3 BRA `(.L_x_37) ;  /* 0xffffffcc00543947 */ /* 0x000fec000383ffff */
.L_x_24:
[----:B------:R-:W-:Y:S05]  /*7100*/  WARPSYNC.ALL ;  /* 0x0000000000007948 */ /* 0x000fea0003800000 */
[----:B------:R-:W2:Y:S01]  /*7110*/  SHFL.BFLY PT, R4, R15, 0x1, 0x1f ;  /* 0x0c201f000f047f89 */ /* 0x000ea200000e0000 */
[----:B------:R-:W-:Y:S01]  /*7120*/  BSSY B0, `(.L_x_38) ;  /* 0x0000024000007945 */ /* 0x000fe20003800000 */
[----:B------:R-:W-:Y:S02]  /*7130*/  MOV R6, 0x7f800000 ;  /* 0x7f80000000067802 */ /* 0x000fe40000000f00 */
[----:B------:R-:W3:Y:S01]  /*7140*/  SHFL.BFLY PT, R5, R14, 0x1, 0x1f ;  /* 0x0c201f000e057f89 */ /* 0x000ee200000e0000 */
[----:B------:R-:W-:-:S02]  /*7150*/  MOV R9, 0x3f800000 ;  /* 0x3f80000000097802 */ /* 0x000fc40000000f00 */
[----:B------:R-:W-:Y:S01]  /*7160*/  MOV R11, 0x7f800000 ;  /* 0x7f800000000b7802 */ /* 0x000fe20000000f00 */
[----:B--2---:R-:W-:Y:S01]  /*7170*/  FADD R4, R4, R15 ;  /* 0x0000000f04047221 */ /* 0x004fe20000000000 */
[----:B---3--:R-:W-:-:S04]  /*7180*/  FADD R18, R5, R14 ;  /* 0x0000000e05127221 */ /* 0x008fc80000000000 */
[----:B------:R-:W2:Y:S01]  /*7190*/  SHFL.BFLY PT, R7, R4, 0x2, 0x1f ;  /* 0x0c401f0004077f89 */ /* 0x000ea200000e0000 */
[----:B------:R-:W-:-:S03]  /*71a0*/  MOV R5, 0x3f800000 ;  /* 0x3f80000000057802 */ /* 0x000fc60000000f00 */
[----:B------:R-:W3:Y:S01]  /*71b0*/  SHFL.BFLY PT, R19, R18, 0x2, 0x1f ;  /* 0x0c401f0012137f89 */ /* 0x000ee200000e0000 */
[C---:B--2---:R-:W-:Y:S01]  /*71c0*/  FSETP.NE.AND P0, PT, R4.reuse, -R7, PT ;  /* 0x800000070400720b */ /* 0x044fe20003f05000 */
[----:B------:R-:W-:Y:S01]  /*71d0*/  FADD R7, R4, R7 ;  /* 0x0000000704077221 */ /* 0x000fe20000000000 */
[----:B---3--:R-:W-:-:S11]  /*71e0*/  FADD R8, R18, R19 ;  /* 0x0000001312087221 */ /* 0x008fd60000000000 */
[----:B------:R-:W-:Y:S05]  /*71f0*/  @!P0 BRA `(.L_x_39) ;  /* 0x0000000000588947 */ /* 0x000fea0003800000 */
[----:B------:R-:W-:Y:S01]  /*7200*/  IADD3 R4, R7, 0x1800000, RZ ;  /* 0x0180000007047810 */ /* 0x000fe20007ffe0ff */
[----:B------:R-:W-:Y:S03]  /*7210*/  BSSY B1, `(.L_x_40) ;  /* 0x000000d000017945 */ /* 0x000fe60003800000 */
[----:B------:R-:W-:-:S04]  /*7220*/  LOP3.LUT R4, R4, 0x7f800000, RZ, 0xc0, !PT ;  /* 0x7f80000004047812 */ /* 0x000fc800078ec0ff */
[----:B------:R-:W-:-:S13]  /*7230*/  ISETP.GT.U32.AND P0, PT, R4, 0x1ffffff, PT ;  /* 0x01ffffff0400780c */ /* 0x000fda0003f04070 */
[----:B------:R-:W-:Y:S05]  /*7240*/  @P0 BRA `(.L_x_41) ;  /* 0x0000000000140947 */ /* 0x000fea0003800000 */
[----:B------:R-:W-:Y:S02]  /*7250*/  MOV R5, R7 ;  /* 0x0000000700057202 */ /* 0x000fe40000000f00 */
[----:B------:R-:W-:-:S07]  /*7260*/  MOV R14, 0x7280 ;  /* 0x00007280000e7802 */ /* 0x000fce0000000f00 */
[----:B-1----:R-:W-:Y:S05]  /*7270*/  CALL.REL.NOINC `($__internal_0_$__cuda_sm20_rcp_rn_f32_slowpath) ;  /* 0x0000001c005c7944 */ /* 0x002fea0003c00000 */
[----:B------:R-:W-:Y:S01]  /*7280*/  MOV R5, R10 ;  /* 0x0000000a00057202 */ /* 0x000fe20000000f00 */
[----:B------:R-:W-:Y:S06]  /*7290*/  BRA `(.L_x_42) ;  /* 0x0000000000107947 */ /* 0x000fec0003800000 */
.L_x_41:
[----:B------:R-:W2:Y:S02]  /*72a0*/  MUFU.RCP R4, R7 ;  /* 0x0000000700047308 */ /* 0x000ea40000001000 */
[----:B--2---:R-:W-:-:S04]  /*72b0*/  FFMA R5, R7, R4, -1 ;  /* 0xbf80000007057423 */ /* 0x004fc80000000004 */
[----:B------:R-:W-:-:S04]  /*72c0*/  FADD.FTZ R5, -R5, -RZ ;  /* 0x800000ff05057221 */ /* 0x000fc80000010100 */
[----:B------:R-:W-:-:S07]  /*72d0*/  FFMA R5, R4, R5, R4 ;  /* 0x0000000504057223 */ /* 0x000fce0000000004 */
.L_x_42:
[----:B------:R-:W-:Y:S05]  /*72e0*/  BSYNC B1 ;  /* 0x0000000000017941 */ /* 0x000fea0003800000 */
.L_x_40:
[----:B------:R-:W-:Y:S01]  /*72f0*/  FSETP.GEU.AND P0, PT, |R7|, 1.175494350822287508e-38, PT ;  /* 0x008000000700780b */ /* 0x000fe20003f0e200 */
[----:B------:R-:W-:-:S12]  /*7300*/  ULDC UR6, c[0x0][0x600] ;  /* 0x0001800000067ab9 */ /* 0x000fd80000000800 */
[----:B------:R-:W-:-:S04]  /*7310*/  @!P0 FMUL R7, R7, 16777216 ;  /* 0x4b80000007078820 */ /* 0x000fc80000400000 */
[----:B------:R-:W2:Y:S02]  /*7320*/  MUFU.LG2 R4, R7 ;  /* 0x0000000700047308 */ /* 0x000ea40000000c00 */
[----:B--2---:R-:W-:-:S04]  /*7330*/  @!P0 FADD R4, R4, -24 ;  /* 0xc1c0000004048421 */ /* 0x004fc80000000000 */
[----:B------:R-:W-:-:S04]  /*7340*/  FMUL R4, R4, 0.69314718246459960938 ;  /* 0x3f31721804047820 */ /* 0x000fc80000400000 */
[----:B------:R-:W-:-:S07]  /*7350*/  FFMA R11, R3, UR6, R4 ;  /* 0x00000006030b7c23 */ /* 0x000fce0008000004 */
.L_x_39:
[----:B------:R-:W-:Y:S05]  /*7360*/  BSYNC B0 ;  /* 0x0000000000007941 */ /* 0x000fea0003800000 */
.L_x_38:
[----:B------:R-:W-:Y:S01]  /*7370*/  FSETP.NE.AND P0, PT, R18, -R19, PT ;  /* 0x800000131200720b */ /* 0x000fe20003f05000 */
[----:B------:R-:W-:Y:S01]  /*7380*/  ULDC UR4, c[0x0][0x608] ;  /* 0x0001820000047ab9 */ /* 0x000fe20000000800 */
[----:B------:R-:W-:Y:S01]  /*7390*/  BSSY B0, `(.L_x_43) ;  /* 0x0000039000007945 */ /* 0x000fe20003800000 */
[----:B------:R-:W-:-:S04]  /*73a0*/  FMUL R5, R5, UR4 ;  /* 0x0000000405057c20 */ /* 0x000fc80008400000 */
        /* <DEDUP_REMOVED lines=32> */
[----:B------:R-:W-:Y:S06]  /*75b0*/  @!P0 BRA `(.L_x_44) ;  /* 0x0000000000588947 */ /* 0x000fec0003800000 */
        /* <DEDUP_REMOVED lines=10> */
.L_x_46:
[----:B------:R-:W2:Y:S02]  /*7660*/  MUFU.RCP R9, R8 ;  /* 0x0000000800097308 */ /* 0x000ea40000001000 */
[----:B--2---:R-:W-:-:S04]  /*7670*/  FFMA R3, R8, R9, -1 ;  /* 0xbf80000008037423 */ /* 0x004fc80000000009 */
[----:B------:R-:W-:-:S04]  /*7680*/  FADD.FTZ R4, -R3, -RZ ;  /* 0x800000ff03047221 */ /* 0x000fc80000010100 */
[----:B------:R-:W-:-:S07]  /*7690*/  FFMA R9, R9, R4, R9 ;  /* 0x0000000409097223 */ /* 0x000fce0000000009 */
.L_x_47:
[----:B------:R-:W-:Y:S05]  /*76a0*/  BSYNC B1 ;  /* 0x0000000000017941 */ /* 0x000fea0003800000 */
.L_x_45:
[----:B------:R-:W-:Y:S01]  /*76b0*/  FSETP.GEU.AND P0, PT, |R8|, 1.175494350822287508e-38, PT ;  /* 0x008000000800780b */ /* 0x000fe20003f0e200 */
[----:B------:R-:W-:-:S12]  /*76c0*/  ULDC UR4, c[0x0][0x600] ;  /* 0x0001800000047ab9 */ /* 0x000fd80000000800 */
[----:B------:R-:W-:-:S04]  /*76d0*/  @!P0 FMUL R8, R8, 16777216 ;  /* 0x4b80000008088820 */ /* 0x000fc80000400000 */
[----:B------:R-:W2:Y:S02]  /*76e0*/  MUFU.LG2 R3, R8 ;  /* 0x0000000800037308 */ /* 0x000ea40000000c00 */
[----:B--2---:R-:W-:-:S04]  /*76f0*/  @!P0 FADD R3, R3, -24 ;  /* 0xc1c0000003038421 */ /* 0x004fc80000000000 */
[----:B------:R-:W-:-:S04]  /*7700*/  FMUL R3, R3, 0.69314718246459960938 ;  /* 0x3f31721803037820 */ /* 0x000fc80000400000 */
[----:B------:R-:W-:-:S07]  /*7710*/  FFMA R6, R0, UR4, R3 ;  /* 0x0000000400067c23 */ /* 0x000fce0008000003 */
.L_x_44:
[----:B------:R-:W-:Y:S05]  /*7720*/  BSYNC B0 ;  /* 0x0000000000007941 */ /* 0x000fea0003800000 */
.L_x_43:
[C---:B------:R-:W-:Y:S01]  /*7730*/  LOP3.LUT P0, RZ, R16.reuse, 0x3, RZ, 0xc0, !PT ;  /* 0x0000000310ff7812 */ /* 0x040fe2000780c0ff */
[----:B------:R-:W-:Y:S01]  /*7740*/  ULDC UR4, c[0x0][0x608] ;  /* 0x0001820000047ab9 */ /* 0x000fe20000000800 */
[----:B------:R-:W-:Y:S01]  /*7750*/  LOP3.LUT R0, R16, 0x60, RZ, 0xc0, !PT ;  /* 0x0000006010007812 */ /* 0x000fe200078ec0ff */
[----:B------:R-:W-:Y:S01]  /*7760*/  ULDC.64 UR8, c[0x0][0x208] ;  /* 0x0000820000087ab9 */ /* 0x000fe20000000a00 */
[----:B------:R-:W-:Y:S01]  /*7770*/  FMUL R9, R9, UR4 ;  /* 0x0000000409097c20 */ /* 0x000fe20008400000 */
[----:B------:R-:W-:Y:S01]  /*7780*/  BSSY B0, `(.L_x_48) ;  /* 0x0000018000007945 */ /* 0x000fe20003800000 */
[----:B------:R-:W-:-:S07]  /*7790*/  SHF.R.U32.HI R22, RZ, 0x5, R0 ;  /* 0x00000005ff167819 */ /* 0x000fce0000011600 */
[----:B------:R-:W-:Y:S05]  /*77a0*/  @P0 BRA `(.L_x_49) ;  /* 0x0000000000540947 */ /* 0x000fea0003800000 */
[----:B------:R-:W2:Y:S01]  /*77b0*/  S2UR UR4, SR_CTAID.X ;  /* 0x00000000000479c3 */ /* 0x000ea20000002500 */
[----:B------:R-:W-:Y:S02]  /*77c0*/  SHF.R.U32.HI R0, RZ, 0x2, R16 ;  /* 0x00000002ff007819 */ /* 0x000fe40000011610 */
[----:B------:R-:W-:Y:S02]  /*77d0*/  SHF.L.U32 R3, R22, 0x4, RZ ;  /* 0x0000000416037819 */ /* 0x000fe400000006ff */
[----:B------:R-:W-:-:S04]  /*77e0*/  LOP3.LUT R0, R0, 0x7, RZ, 0xc0, !PT ;  /* 0x0000000700007812 */ /* 0x000fc800078ec0ff */
[----:B------:R-:W-:Y:S01]  /*77f0*/  LOP3.LUT R0, R3, 0xfffffff0, R0, 0xe2, !PT ;  /* 0xfffffff003007812 */ /* 0x000fe200078ee200 */
[----:B--2---:R-:W-:-:S03]  /*7800*/  USHF.L.U32 UR6, UR4, 0x6, URZ ;  /* 0x0000000604067899 */ /* 0x004fc6000800063f */
[----:B------:R-:W-:Y:S02]  /*7810*/  ULDC.64 UR4, c[0x0][0x688] ;  /* 0x0001a20000047ab9 */ /* 0x000fe40000000a00 */
[----:B------:R-:W-:Y:S02]  /*7820*/  UIMAD UR4, UR36, UR4, UR6 ;  /* 0x00000004240472a4 */ /* 0x000fe4000f8e0206 */
[----:B------:R-:W-:Y:S02]  /*7830*/  LOP3.LUT R3, R0, UR6, RZ, 0xfc, !PT ;  /* 0x0000000600037c12 */ /* 0x000fe4000f8efcff */
[----:B------:R-:W-:Y:S02]  /*7840*/  UIMAD UR4, UR37, UR5, UR4 ;  /* 0x00000005250472a4 */ /* 0x000fe4000f8e0204 */
[C---:B------:R-:W-:Y:S01]  /*7850*/  IADD3 R4, R3.reuse, 0x8, RZ ;  /* 0x0000000803047810 */ /* 0x040fe20007ffe0ff */
[----:B------:R-:W-:Y:S02]  /*7860*/  ULDC UR5, c[0x0][0x288] ;  /* 0x0000a20000057ab9 */ /* 0x000fe40000000800 */
[----:B------:R-:W-:-:S02]  /*7870*/  ISETP.GE.U32.AND P0, PT, R3, UR5, PT ;  /* 0x0000000503007c0c */ /* 0x000fc4000bf06070 */
[----:B------:R-:W-:Y:S02]  /*7880*/  IADD3 R0, P2, R0, UR4, RZ ;  /* 0x0000000400007c10 */ /* 0x000fe4000ff5e0ff */
[----:B------:R-:W-:Y:S01]  /*7890*/  ISETP.GE.U32.AND P1, PT, R4, UR5, PT ;  /* 0x0000000504007c0c */ /* 0x000fe2000bf26070 */
[----:B------:R-:W-:Y:S01]  /*78a0*/  ULDC.64 UR4, c[0x0][0x680] ;  /* 0x0001a00000047ab9 */ /* 0x000fe20000000a00 */
[----:B------:R-:W-:Y:S02]  /*78b0*/  IADD3.X R3, RZ, RZ, RZ, P2, !PT ;  /* 0x000000ffff037210 */ /* 0x000fe400017fe4ff */
[----:B------:R-:W-:-:S04]  /*78c0*/  LEA R4, P2, R0, UR4, 0x2 ;  /* 0x0000000400047c11 */ /* 0x000fc8000f8410ff */
[----:B------:R-:W-:-:S05]  /*78d0*/  LEA.HI.X R5, R0, UR5, R3, 0x2, P2 ;  /* 0x0000000500057c11 */ /* 0x000fca00090f1403 */
[----:B------:R2:W-:Y:S04]  /*78e0*/  @!P0 STG.E desc[UR8][R4.64], R11 ;  /* 0x0000000b04008986 */ /* 0x0005e8000c101908 */
[----:B------:R2:W-:Y:S02]  /*78f0*/  @!P1 STG.E desc[UR8][R4.64+0x20], R6 ;  /* 0x0000200604009986 */ /* 0x0005e4000c101908 */
.L_x_49:
[----:B------:R-:W-:Y:S05]  /*7900*/  BSYNC B0 ;  /* 0x0000000000007941 */ /* 0x000fea0003800000 */
.L_x_48:
[----:B------:R-:W-:Y:S01]  /*7910*/  ULDC.64 UR4, c[0x0][0x730] ;  /* 0x0001cc0000047ab9 */ /* 0x000fe20000000a00 */
[-C--:B------:R-:W-:Y:S01]  /*7920*/  FMUL R90, R90, R9.reuse ;  /* 0x000000095a5a7220 */ /* 0x080fe20000400000 */
[----:B------:R-:W-:Y:S01]  /*7930*/  ISETP.NE.U32.AND P0, PT, RZ, UR4, PT ;  /* 0x00000004ff007c0c */ /* 0x000fe2000bf05070 */
[-C--:B------:R-:W-:Y:S01]  /*7940*/  FMUL R24, R91, R9.reuse ;  /* 0x000000095b187220 */ /* 0x080fe20000400000 */
[-C--:B------:R-:W-:Y:S01]  /*7950*/  FMUL R94, R94, R9.reuse ;  /* 0x000000095e5e7220 */ /* 0x080fe20000400000 */
[-C--:B------:R-:W-:Y:S01]  /*7960*/  FMUL R26, R95, R9.reuse ;  /* 0x000000095f1a7220 */ /* 0x080fe20000400000 */
[----:B------:R-:W-:Y:S01]  /*7970*/  ISETP.NE.AND.EX P0, PT, RZ, UR5, PT, P0 ;  /* 0x00000005ff007c0c */ /* 0x000fe2000bf05300 */
        /* <DEDUP_REMOVED lines=28> */
[----:B------:R-:W-:Y:S06]  /*7b40*/  @P0 BRA `(.L_x_50) ;  /* 0x0000000000200947 */ /* 0x000fec0003800000 */
[----:B------:R-:W-:Y:S02]  /*7b50*/  ULDC.64 UR4, c[0x0][0x728] ;  /* 0x0001ca0000047ab9 */ /* 0x000fe40000000a00 */
[----:B------:R-:W-:-:S04]  /*7b60*/  ISETP.NE.U32.AND P0, PT, RZ, UR4, PT ;  /* 0x00000004ff007c0c */ /* 0x000fc8000bf05070 */
[----:B------:R-:W-:-:S13]  /*7b70*/  ISETP.NE.AND.EX P0, PT, RZ, UR5, PT, P0 ;  /* 0x00000005ff007c0c */ /* 0x000fda000bf05300 */
[----:B------:R-:W-:Y:S05]  /*7b80*/  @!P0 BRA `(.L_x_51) ;  /* 0x00000000000c8947 */ /* 0x000fea0003800000 */
[----:B--2---:R-:W2:Y:S02]  /*7b90*/  LDC.64 R4, c[0x0][0x728] ;  /* 0x0001ca00ff047b82 */ /* 0x004ea40000000a00 */
[----:B--2---:R3:W5:Y:S01]  /*7ba0*/  LDG.E R19, desc[UR8][R4.64] ;  /* 0x0000000804137981 */ /* 0x004762000c1e1900 */
[----:B------:R-:W-:Y:S05]  /*7bb0*/  BRA `(.L_x_50) ;  /* 0x0000000000047947 */ /* 0x000fea0003800000 */
.L_x_51:
[----:B------:R-:W4:Y:S02]  /*7bc0*/  LDC R19, c[0x0][0x720] ;  /* 0x0001c800ff137b82 */ /* 0x000f240000000800 */
.L_x_50:
[----:B------:R-:W-:-:S04]  /*7bd0*/  MOV R0, RZ ;  /* 0x000000ff00007202 */ /* 0x000fc80000000f00 */
[----:B------:R-:W-:-:S13]  /*7be0*/  LOP3.LUT P0, RZ, R0, 0x1bf, RZ, 0xc0, !PT ;  /* 0x000001bf00ff7812 */ /* 0x000fda000780c0ff */
[----:B------:R-:W-:Y:S05]  /*7bf0*/  @!P0 BRA `(.L_x_52) ;  /* 0x0000000000408947 */ /* 0x000fea0003800000 */
[----:B------:R-:W-:Y:S01]  /*7c00*/  MOV R0, 0x0 ;  /* 0x0000000000007802 */ /* 0x000fe20000000f00 */
[----:B------:R-:W-:Y:S01]  /*7c10*/  ULDC.64 UR4, c[0x4][0x70] ;  /* 0x01001c0000047ab9 */ /* 0x000fe20000000a00 */
[----:B------:R-:W-:Y:S01]  /*7c20*/  ULDC.64 UR6, c[0x4][0x8] ;  /* 0x0100020000067ab9 */ /* 0x000fe20000000a00 */
[----:B--23--:R-:W-:Y:S01]  /*7c30*/  MOV R4, UR4 ;  /* 0x0000000400047c02 */ /* 0x00cfe20008000f00 */
[----:B------:R2:W3:Y:S01]  /*7c40*/  LDC.64 R14, c[0x4][R0] ;  /* 0x01000000000e7b82 */ /* 0x0004e20000000a00 */
[----:B------:R-:W-:Y:S01]  /*7c50*/  MOV R5, UR5 ;  /* 0x0000000500057c02 */ /* 0x000fe20008000f00 */
[----:B------:R-:W-:Y:S01]  /*7c60*/  ULDC.64 UR4, c[0x4][0x78] ;  /* 0x01001e0000047ab9 */ /* 0x000fe20000000a00 */
[----:B-1----:R-:W-:Y:S02]  /*7c70*/  MOV R10, UR6 ;  /* 0x00000006000a7c02 */ /* 0x002fe40008000f00 */
[----:B------:R-:W-:Y:S02]  /*7c80*/  MOV R6, UR4 ;  /* 0x0000000400067c02 */ /* 0x000fe40008000f00 */
[----:B------:R-:W-:-:S02]  /*7c90*/  MOV R7, UR5 ;  /* 0x0000000500077c02 */ /* 0x000fc40008000f00 */
[----:B------:R-:W-:Y:S02]  /*7ca0*/  MOV R11, UR7 ;  /* 0x00000007000b7c02 */ /* 0x000fe40008000f00 */
[----:B------:R-:W-:Y:S02]  /*7cb0*/  MOV R8, 0x70 ;  /* 0x0000007000087802 */ /* 0x000fe40000000f00 */
[----:B------:R-:W-:Y:S02]  /*7cc0*/  MOV R12, 0x1 ;  /* 0x00000001000c7802 */ /* 0x000fe40000000f00 */
[----:B--2---:R-:W-:-:S07]  /*7cd0*/  MOV R13, RZ ;  /* 0x000000ff000d7202 */ /* 0x004fce0000000f00 */
[----:B------:R-:W-:-:S07]  /*7ce0*/  LEPC R20, `(.L_x_52) ;  /* 0x000000001014794e */ /* 0x000fce0000000000 */
[----:B---345:R-:W-:Y:S05]  /*7cf0*/  CALL.ABS.NOINC R14 ;  /* 0x000000000e007343 */ /* 0x038fea0003c00000 */
.L_x_52:
        /* <DEDUP_REMOVED lines=9> */
[----:B------:R-:W-:Y:S02]  /*7d90*/  MOV R6, UR6 ;  /* 0x0000000600067c02 */ /* 0x000fe40008000f00 */
[----:B------:R-:W-:Y:S02]  /*7da0*/  MOV R7, UR7 ;  /* 0x0000000700077c02 */ /* 0x000fe40008000f00 */
[----:B-1----:R-:W-:-:S02]  /*7db0*/  MOV R10, UR4 ;  /* 0x00000004000a7c02 */ /* 0x002fc40008000f00 */
[----:B------:R-:W-:Y:S02]  /*7dc0*/  MOV R11, UR5 ;  /* 0x00000005000b7c02 */ /* 0x000fe40008000f00 */
[----:B------:R-:W-:Y:S02]  /*7dd0*/  MOV R8, 0x70 ;  /* 0x0000007000087802 */ /* 0x000fe40000000f00 */
[----:B------:R-:W-:Y:S02]  /*7de0*/  MOV R12, 0x1 ;  /* 0x00000001000c7802 */ /* 0x000fe40000000f00 */
[----:B--2---:R-:W-:-:S07]  /*7df0*/  MOV R13, RZ ;  /* 0x000000ff000d7202 */ /* 0x004fce0000000f00 */
[----:B------:R-:W-:-:S07]  /*7e00*/  LEPC R20, `(.L_x_53) ;  /* 0x000000001014794e */ /* 0x000fce0000000000 */
[----:B---345:R-:W-:Y:S05]  /*7e10*/  CALL.ABS.NOINC R14 ;  /* 0x000000000e007343 */ /* 0x038fea0003c00000 */
.L_x_53:
[----:B------:R-:W-:Y:S01]  /*7e20*/  ULDC.64 UR4, c[0x0][0x730] ;  /* 0x0001cc0000047ab9 */ /* 0x000fe20000000a00 */
[----:B------:R-:W-:Y:S02]  /*7e30*/  SHF.L.U32 R0, R16, 0x5, RZ ;  /* 0x0000000510007819 */ /* 0x000fe400000006ff */
[----:B------:R-:W-:Y:S02]  /*7e40*/  ISETP.NE.U32.AND P0, PT, RZ, UR4, PT ;  /* 0x00000004ff007c0c */ /* 0x000fe4000bf05070 */
[----:B--23--:R-:W-:Y:S02]  /*7e50*/  SHF.R.U32.HI R4, RZ, 0x1, R16 ;  /* 0x00000001ff047819 */ /* 0x00cfe40000011610 */
[----:B------:R-:W-:Y:S02]  /*7e60*/  ISETP.NE.AND.EX P0, PT, RZ, UR5, PT, P0 ;  /* 0x00000005ff007c0c */ /* 0x000fe4000bf05300 */
[C---:B------:R-:W-:Y:S02]  /*7e70*/  LOP3.LUT R3, R0.reuse, 0xc0, RZ, 0xc0, !PT ;  /* 0x000000c000037812 */ /* 0x040fe400078ec0ff */
[----:B------:R-:W-:-:S02]  /*7e80*/  LOP3.LUT R5, R0, 0x20, RZ, 0xc0, !PT ;  /* 0x0000002000057812 */ /* 0x000fc400078ec0ff */
[----:B------:R-:W-:Y:S02]  /*7e90*/  LOP3.LUT R3, R3, 0x8, R4, 0xf8, !PT ;  /* 0x0000000803037812 */ /* 0x000fe400078ef804 */
[----:B------:R-:W-:Y:S02]  /*7ea0*/  SHF.L.U32 R4, R16, 0x2, RZ ;  /* 0x0000000210047819 */ /* 0x000fe400000006ff */
[----:B------:R-:W-:Y:S02]  /*7eb0*/  IADD3 R17, R17, 0x1f, RZ ;  /* 0x0000001f11117810 */ /* 0x000fe40007ffe0ff */
[----:B------:R-:W-:Y:S01]  /*7ec0*/  LEA R5, R22, R5, 0x9 ;  /* 0x0000000516057211 */ /* 0x000fe200078e48ff */
[----:B----45:R-:W2:Y:S01]  /*7ed0*/  @P0 LDC R19, c[0x0][0x720] ;  /* 0x0001c800ff130b82 */ /* 0x030ea20000000800 */
[----:B------:R-:W-:Y:S02]  /*7ee0*/  LOP3.LUT R3, R3, 0x18, R4, 0x78, !PT ;  /* 0x0000001803037812 */ /* 0x000fe400078e7804 */
[----:B------:R-:W-:-:S02]  /*7ef0*/  LOP3.LUT R0, R0, 0x100, RZ, 0xc0, !PT ;  /* 0x0000010000007812 */ /* 0x000fc400078ec0ff */
[----:B------:R-:W-:Y:S02]  /*7f00*/  ISETP.GT.U32.AND P1, PT, R17, 0x3e, PT ;  /* 0x0000003e1100780c */ /* 0x000fe40003f24070 */
[----:B------:R-:W-:Y:S02]  /*7f10*/  IADD3 R3, R3, R5, R0 ;  /* 0x0000000503037210 */ /* 0x000fe40007ffe000 */
[----:B------:R-:W-:Y:S02]  /*7f20*/  LOP3.LUT P0, RZ, R16, 0x4, RZ, 0xc0, !PT ;  /* 0x0000000410ff7812 */ /* 0x000fe4000780c0ff */
[----:B------:R-:W-:Y:S01]  /*7f30*/  LEA R3, R3, R2, 0x1 ;  /* 0x0000000203037211 */ /* 0x000fe200078e08ff */
[-C--:B--2---:R-:W-:Y:S01]  /*7f40*/  FMUL R5, R90, R19.reuse ;  /* 0x000000135a057220 */ /* 0x084fe20000400000 */
[-C--:B------:R-:W-:Y:S01]  /*7f50*/  FMUL R0, R24, R19.reuse ;  /* 0x0000001318007220 */ /* 0x080fe20000400000 */
[-C--:B------:R-:W-:Y:S01]  /*7f60*/  FMUL R7, R94, R19.reuse ;  /* 0x000000135e077220 */ /* 0x080fe20000400000 */
[-C--:B------:R-:W-:Y:S01]  /*7f70*/  FMUL R8, R26, R19.reuse ;  /* 0x000000131a087220 */ /* 0x080fe20000400000 */
[-C--:B------:R-:W-:Y:S01]  /*7f80*/  FMUL R9, R98, R19.reuse ;  /* 0x0000001362097220 */ /* 0x080fe20000400000 */
[-C--:B-1----:R-:W-:Y:S01]  /*7f90*/  FMUL R10, R28, R19.reuse ;  /* 0x000000131c0a7220 */ /* 0x082fe20000400000 */
        /* <DEDUP_REMOVED lines=11> */
[-C--:B------:R-:W-:Y:S01]  /*8050*/  FMUL R13, R32, R19.reuse ;  /* 0x00000013200d7220 */ /* 0x080fe20000400000 */
[----:B------:R-:W-:Y:S01]  /*8060*/  MOV R0, 0x10 ;  /* 0x0000001000007802 */ /* 0x000fe20000000f00 */
        /* <DEDUP_REMOVED lines=47> */
[----:B------:R-:W-:-:S02]  /*8360*/  F2FP.F16.F32.PACK_AB R7, R8, R7 ;  /* 0x000000070807723e */ /* 0x000fc400000000ff */
[----:B------:R-:W-:Y:S02]  /*8370*/  F2FP.F16.F32.PACK_AB R9, R10, R9 ;  /* 0x000000090a09723e */ /* 0x000fe400000000ff */
[----:B------:R-:W-:Y:S02]  /*8380*/  F2FP.F16.F32.PACK_AB R4, R89, R4 ;  /* 0x000000045904723e */ /* 0x000fe400000000ff */
[----:B------:R-:W-:Y:S02]  /*8390*/  F2FP.F16.F32.PACK_AB R6, R93, R6 ;  /* 0x000000065d06723e */ /* 0x000fe400000000ff */
[----:B------:R-:W-:Y:S02]  /*83a0*/  F2FP.F16.F32.PACK_AB R8, R97, R96 ;  /* 0x000000606108723e */ /* 0x000fe400000000ff */
[----:B------:R-:W-:Y:S02]  /*83b0*/  F2FP.F16.F32.PACK_AB R10, R101, R100 ;  /* 0x00000064650a723e */ /* 0x000fe400000000ff */
[----:B------:R-:W-:-:S02]  /*83c0*/  F2FP.F16.F32.PACK_AB R11, R12, R11 ;  /* 0x0000000b0c0b723e */ /* 0x000fc400000000ff */
[----:B------:R-:W-:Y:S02]  /*83d0*/  SEL R0, R0, 0xfffffff0, !P0 ;  /* 0xfffffff000007807 */ /* 0x000fe40004000000 */
[----:B------:R-:W-:Y:S01]  /*83e0*/  IADD3 R19, R3, 0x1000, RZ ;  /* 0x0000100003137810 */ /* 0x000fe20007ffe0ff */
[----:B------:R-:W-:Y:S06]  /*83f0*/  @P1 BRA `(.L_x_54) ;  /* 0x0000000000041947 */ /* 0x000fec0003800000 */
[----:B------:R-:W-:-:S04]  /*8400*/  DEPBAR.LE SB0, 0x1 ;  /* 0x000080400000791a */ /* 0x000fc80000000000 */
.L_x_54:
[----:B------:R-:W-:Y:S05]  /*8410*/  WARPSYNC.ALL ;  /* 0x0000000000007948 */ /* 0x000fea0003800000 */
[----:B------:R-:W-:Y:S01]  /*8420*/  BAR.SYNC.DEFER_BLOCKING 0x1, 0x80 ;  /* 0x0042000000007b1d */ /* 0x000fe20000010000 */
[C---:B------:R-:W-:Y:S02]  /*8430*/  LEA R23, R0.reuse, R19, 0x1 ;  /* 0x0000001300177211 */ /* 0x040fe400078e08ff */
[----:B------:R-:W-:Y:S02]  /*8440*/  LEA R0, R0, R3, 0x1 ;  /* 0x0000000300007211 */ /* 0x000fe400078e08ff */
[----:B------:R-:W-:Y:S01]  /*8450*/  F2FP.F16.F32.PACK_AB R13, R13, R14 ;  /* 0x0000000e0d0d723e */ /* 0x000fe200000000ff */
[----:B------:R-:W-:Y:S01]  /*8460*/  BSSY B0, `(.L_x_55) ;  /* 0x000001e000007945 */ /* 0x000fe20003800000 */
[----:B------:R-:W-:-:S02]  /*8470*/  F2FP.F16.F32.PACK_AB R15, R15, R16 ;  /* 0x000000100f0f723e */ /* 0x000fc400000000ff */
[----:B------:R-:W-:Y:S02]  /*8480*/  F2FP.F16.F32.PACK_AB R12, R105, R104 ;  /* 0x00000068690c723e */ /* 0x000fe400000000ff */
[----:B------:R-:W-:Y:S02]  /*8490*/  F2FP.F16.F32.PACK_AB R14, R109, R108 ;  /* 0x0000006c6d0e723e */ /* 0x000fe400000000ff */
[----:B------:R-:W-:Y:S02]  /*84a0*/  F2FP.F16.F32.PACK_AB R16, R113, R112 ;  /* 0x000000707110723e */ /* 0x000fe400000000ff */
[----:B------:R-:W-:Y:S02]  /*84b0*/  F2FP.F16.F32.PACK_AB R17, R17, R20 ;  /* 0x000000141111723e */ /* 0x000fe400000000ff */
[----:B------:R-:W-:Y:S02]  /*84c0*/  F2FP.F16.F32.PACK_AB R18, R117, R116 ;  /* 0x000000747512723e */ /* 0x000fe400000000ff */
[----:B------:R-:W-:Y:S01]  /*84d0*/  F2FP.F16.F32.PACK_AB R19, R21, R22 ;  /* 0x000000161513723e */ /* 0x000fe200000000ff */
[----:B------:R1:W-:Y:S04]  /*84e0*/  STSM.16.M88.4 [R3], R4 ;  /* 0x0000000403007844 */ /* 0x0003e80000000200 */
[----:B------:R1:W-:Y:S01]  /*84f0*/  STSM.16.M88.4 [R0], R8 ;  /* 0x0000000800007844 */ /* 0x0003e20000000200 */
[----:B------:R-:W-:Y:S01]  /*8500*/  @!PT LDS RZ, [RZ] ;  /* 0x00000000fffff984 */ /* 0x000fe20000000800 */
[----:B------:R-:W-:Y:S01]  /*8510*/  @!PT LDS RZ, [RZ] ;  /* 0x00000000fffff984 */ /* 0x000fe20000000800 */
[----:B------:R-:W-:Y:S01]  /*8520*/  @!PT LDS RZ, [RZ] ;  /* 0x00000000fffff984 */ /* 0x000fe20000000800 */
[----:B------:R-:W-:Y:S01]  /*8530*/  @!PT LDS RZ, [RZ] ;  /* 0x00000000fffff984 */ /* 0x000fe20000000800 */
[----:B------:R2:W-:Y:S06]  /*8540*/  MEMBAR.ALL.CTA ;  /* 0x0000000000007992 */ /* 0x0005ec0000008000 */
[----:B--2---:R-:W2:Y:S02]  /*8550*/  FENCE.VIEW.ASYNC.S ;  /* 0x00000000000073c6 */ /* 0x004ea40000000000 */
[----:B--2---:R-:W-:Y:S06]  /*8560*/  BAR.SYNC.DEFER_BLOCKING 0x1, 0x80 ;  /* 0x0042000000007b1d */ /* 0x004fec0000010000 */
[----:B------:R-:W-:Y:S05]  /*8570*/  @P1 BRA `(.L_x_56) ;  /* 0x0000000000301947 */ /* 0x000fea0003800000 */
[----:B------:R-:W2:Y:S01]  /*8580*/  S2UR UR10, SR_CTAID.X ;  /* 0x00000000000a79c3 */ /* 0x000ea20000002500 */
[----:B------:R-:W-:Y:S01]  /*8590*/  ULDC.64 UR4, c[0x0][0x198] ;  /* 0x0000660000047ab9 */ /* 0x000fe20000000a00 */
[----:B------:R-:W-:Y:S01]  /*85a0*/  R2UR UR8, R2 ;  /* 0x00000000020872ca */ /* 0x000fe200000e0000 */
[----:B------:R-:W-:Y:S01]  /*85b0*/  UIADD3 UR4, UP0, UR4, 0x670, URZ ;  /* 0x0000067004047890 */ /* 0x000fe2000ff1e03f */
[----:B------:R-:W-:Y:S01]  /*85c0*/  UMOV UR9, URZ ;  /* 0x0000003f00097c82 */ /* 0x000fe20008000000 */
[----:B------:R-:W-:Y:S02]  /*85d0*/  UMOV UR11, UR36 ;  /* 0x00000024000b7c82 */ /* 0x000fe40008000000 */
[----:B------:R-:W-:Y:S01]  /*85e0*/  UIADD3.X UR5, URZ, UR5, URZ, UP0, !UPT ;  /* 0x000000053f057290 */ /* 0x000fe200087fe43f */
[----:B------:R-:W-:Y:S01]  /*85f0*/  UMOV UR12, UR37 ;  /* 0x00000025000c7c82 */ /* 0x000fe20008000000 */
[----:B--2---:R-:W-:-:S09]  /*8600*/  USHF.L.U32 UR10, UR10, 0x6, URZ ;  /* 0x000000060a0a7899 */ /* 0x004fd2000800063f */
[----:B------:R2:W-:Y:S01]  /*8610*/  UTMASTG.4D [UR8], [UR4] ;  /* 0x00000008040073b5 */ /* 0x0005e20008018000 */
[----:B------:R0:W-:Y:S01]  /*8620*/  UTMACMDFLUSH ;  /* 0x00000000000079b7 */ /* 0x0001e20000000000 */
[----:B--2---:R-:W-:-:S04]  /*8630*/  DEPBAR.LE SB0, 0x1 ;  /* 0x000080400000791a */ /* 0x004fc80000000000 */
.L_x_56:
[----:B------:R-:W-:Y:S05]  /*8640*/  BSYNC B0 ;  /* 0x0000000000007941 */ /* 0x000fea0003800000 */
.L_x_55:
[----:B------:R-:W-:Y:S01]  /*8650*/  BAR.SYNC.DEFER_BLOCKING 0x1, 0x80 ;  /* 0x0042000000007b1d */ /* 0x000fe20000010000 */
[----:B------:R-:W-:Y:S02]  /*8660*/  F2FP.F16.F32.PACK_AB R120, R121, R120 ;  /* 0x000000787978723e */ /* 0x000fe400000000ff */
[----:B------:R-:W-:Y:S02]  /*8670*/  F2FP.F16.F32.PACK_AB R128, R129, R128 ;  /* 0x000000808180723e */ /* 0x000fe400000000ff */
[----:B------:R-:W-:Y:S01]  /*8680*/  F2FP.F16.F32.PACK_AB R121, R24, R25 ;  /* 0x000000191879723e */ /* 0x000fe200000000ff */
[----:B------:R-:W-:Y:S01]  /*8690*/  BSSY B0, `(.L_x_57) ;  /* 0x000001d000007945 */ /* 0x000fe20003800000 */
[----:B------:R-:W-:Y:S02]  /*86a0*/  F2FP.F16.F32.PACK_AB R122, R125, R124 ;  /* 0x0000007c7d7a723e */ /* 0x000fe400000000ff */
[----:B------:R-:W-:Y:S02]  /*86b0*/  F2FP.F16.F32.PACK_AB R123, R26, R27 ;  /* 0x0000001b1a7b723e */ /* 0x000fe400000000ff */
[----:B------:R-:W-:-:S02]  /*86c0*/  F2FP.F16.F32.PACK_AB R129, R28, R29 ;  /* 0x0000001d1c81723e */ /* 0x000fc400000000ff */
[----:B------:R-:W-:Y:S02]  /*86d0*/  F2FP.F16.F32.PACK_AB R130, R133, R132 ;  /* 0x000000848582723e */ /* 0x000fe400000000ff */
[----:B------:R-:W-:Y:S01]  /*86e0*/  F2FP.F16.F32.PACK_AB R131, R30, R31 ;  /* 0x0000001f1e83723e */ /* 0x000fe200000000ff */
[----:B------:R2:W-:Y:S04]  /*86f0*/  STSM.16.M88.4 [R3+0x1000], R12 ;  /* 0x0010000c03007844 */ /* 0x0005e80000000200 */
[----:B------:R2:W-:Y:S01]  /*8700*/  STSM.16.M88.4 [R0+0x1000], R16 ;  /* 0x0010001000007844 */ /* 0x0005e20000000200 */
[----:B------:R-:W-:Y:S01]  /*8710*/  @!PT LDS RZ, [RZ] ;  /* 0x00000000fffff984 */ /* 0x000fe20000000800 */
[----:B------:R-:W-:Y:S01]  /*8720*/  @!PT LDS RZ, [RZ] ;  /* 0x00000000fffff984 */ /* 0x000fe20000000800 */
[----:B------:R-:W-:Y:S01]  /*8730*/  @!PT LDS RZ, [RZ] ;  /* 0x00000000fffff984 */ /* 0x000fe20000000800 */
[----:B------:R-:W-:Y:S01]  /*8740*/  @!PT LDS RZ, [RZ] ;  /* 0x00000000fffff984 */ /* 0x000fe20000000800 */
[----:B------:R3:W-:Y:S06]  /*8750*/  MEMBAR.ALL.CTA ;  /* 0x0000000000007992 */ /* 0x0007ec0000008000 */
[----:B---3--:R-:W3:Y:S02]  /*8760*/  FENCE.VIEW.ASYNC.S ;  /* 0x00000000000073c6 */ /* 0x008ee40000000000 */
[----:B---3--:R-:W-:Y:S06]  /*8770*/  BAR.SYNC.DEFER_BLOCKING 0x1, 0x80 ;  /* 0x0042000000007b1d */ /* 0x008fec0000010000 */
[----:B------:R-:W-:Y:S05]  /*8780*/  @P1 BRA `(.L_x_58) ;  /* 0x0000000000341947 */ /* 0x000fea0003800000 */
[----:B------:R-:W3:Y:S01]  /*8790*/  S2UR UR10, SR_CTAID.X ;  /* 0x00000000000a79c3 */ /* 0x000ee20000002500 */
[----:B------:R-:W-:Y:S01]  /*87a0*/  R2UR UR8, R2 ;  /* 0x00000000020872ca */ /* 0x000fe200000e0000 */
[----:B------:R-:W-:Y:S01]  /*87b0*/  ULDC.64 UR4, c[0x0][0x198] ;  /* 0x0000660000047ab9 */ /* 0x000fe20000000a00 */
[----:B------:R-:W-:Y:S01]  /*87c0*/  UMOV UR9, 0x20 ;  /* 0x0000002000097882 */ /* 0x000fe20000000000 */
[----:B------:R-:W-:Y:S01]  /*87d0*/  UIADD3 UR4, UP0, UR4, 0x670, URZ ;  /* 0x0000067004047890 */ /* 0x000fe2000ff1e03f */
[----:B------:R-:W-:Y:S01]  /*87e0*/  UMOV UR11, UR36 ;  /* 0x00000024000b7c82 */ /* 0x000fe20008000000 */
[----:B------:R-:W-:Y:S02]  /*87f0*/  UMOV UR12, UR37 ;  /* 0x00000025000c7c82 */ /* 0x000fe40008000000 */
[----:B------:R-:W-:-:S06]  /*8800*/  UIADD3.X UR5, URZ, UR5, URZ, UP0, !UPT ;  /* 0x000000053f057290 */ /* 0x000fcc00087fe43f */
[----:B------:R-:W-:Y:S02]  /*8810*/  UIADD3 UR8, UR8, 0x1000, URZ ;  /* 0x0000100008087890 */ /* 0x000fe4000fffe03f */
[----:B---3--:R-:W-:-:S09]  /*8820*/  USHF.L.U32 UR10, UR10, 0x6, URZ ;  /* 0x000000060a0a7899 */ /* 0x008fd2000800063f */
[----:B------:R3:W-:Y:S01]  /*8830*/  UTMASTG.4D [UR8], [UR4] ;  /* 0x00000008040073b5 */ /* 0x0007e20008018000 */
[----:B------:R0:W-:Y:S01]  /*8840*/  UTMACMDFLUSH ;  /* 0x00000000000079b7 */ /* 0x0001e20000000000 */
[----:B---3--:R-:W-:-:S04]  /*8850*/  DEPBAR.LE SB0, 0x1 ;  /* 0x000080400000791a */ /* 0x008fc80000000000 */
.L_x_58:
[----:B------:R-:W-:Y:S05]  /*8860*/  BSYNC B0 ;  /* 0x0000000000007941 */ /* 0x000fea0003800000 */
.L_x_57:
        /* <DEDUP_REMOVED lines=17> */
[----:B----4-:R-:W4:Y:S02]  /*8980*/  FENCE.VIEW.ASYNC.S ;  /* 0x00000000000073c6 */ /* 0x010f240000000000 */
[----:B----4-:R-:W-:Y:S06]  /*8990*/  BAR.SYNC.DEFER_BLOCKING 0x1, 0x80 ;  /* 0x0042000000007b1d */ /* 0x010fec0000010000 */
[----:B------:R-:W-:Y:S05]  /*89a0*/  @P1 BRA `(.L_x_60) ;  /* 0x0000000000301947 */ /* 0x000fea0003800000 */
[----:B------:R-:W4:Y:S01]  /*89b0*/  S2UR UR10, SR_CTAID.X ;  /* 0x00000000000a79c3 */ /* 0x000f220000002500 */
[----:B------:R-:W-:Y:S01]  /*89c0*/  ULDC.64 UR4, c[0x0][0x198] ;  /* 0x0000660000047ab9 */ /* 0x000fe20000000a00 */
[----:B------:R-:W-:Y:S01]  /*89d0*/  R2UR UR8, R2 ;  /* 0x00000000020872ca */ /* 0x000fe200000e0000 */
[----:B------:R-:W-:Y:S01]  /*89e0*/  UIADD3 UR4, UP0, UR4, 0x670, URZ ;  /* 0x0000067004047890 */ /* 0x000fe2000ff1e03f */
[----:B------:R-:W-:Y:S01]  /*89f0*/  UMOV UR9, 0x40 ;  /* 0x0000004000097882 */ /* 0x000fe20000000000 */
[----:B------:R-:W-:Y:S02]  /*8a00*/  UMOV UR11, UR36 ;  /* 0x00000024000b7c82 */ /* 0x000fe40008000000 */
[----:B------:R-:W-:Y:S01]  /*8a10*/  UIADD3.X UR5, URZ, UR5, URZ, UP0, !UPT ;  /* 0x000000053f057290 */ /* 0x000fe200087fe43f */
[----:B------:R-:W-:Y:S01]  /*8a20*/  UMOV UR12, UR37 ;  /* 0x00000025000c7c82 */ /* 0x000fe20008000000 */
[----:B----4-:R-:W-:-:S09]  /*8a30*/  USHF.L.U32 UR10, UR10, 0x6, URZ ;  /* 0x000000060a0a7899 */ /* 0x010fd2000800063f */
[----:B------:R4:W-:Y:S01]  /*8a40*/  UTMASTG.4D [UR8], [UR4] ;  /* 0x00000008040073b5 */ /* 0x0009e20008018000 */
[----:B------:R0:W-:Y:S01]  /*8a50*/  UTMACMDFLUSH ;  /* 0x00000000000079b7 */ /* 0x0001e20000000000 */
[----:B----4-:R-:W-:-:S04]  /*8a60*/  DEPBAR.LE SB0, 0x1 ;  /* 0x000080400000791a */ /* 0x010fc80000000000 */
.L_x_60:
[----:B------:R-:W-:Y:S05]  /*8a70*/  BSYNC B0 ;  /* 0x0000000000007941 */ /* 0x000fea0003800000 */
.L_x_59:
[----:B------:R-:W-:Y:S06]  /*8a80*/  BAR.SYNC.DEFER_BLOCKING 0x1, 0x80 ;  /* 0x0042000000007b1d */ /* 0x000fec0000010000 */
[----:B------:R-:W-:Y:S01]  /*8a90*/  BSSY B0, `(.L_x_61) ;  /* 0x0000017000007945 */ /* 0x000fe20003800000 */
[----:B------:R4:W-:Y:S04]  /*8aa0*/  STSM.16.M88.4 [R3+0x1000], R136 ;  /* 0x0010008803007844 */ /* 0x0009e80000000200 */
[----:B------:R4:W-:Y:S01]  /*8ab0*/  STSM.16.M88.4 [R23], R144 ;  /* 0x0000009017007844 */ /* 0x0009e20000000200 */
[----:B------:R-:W-:Y:S01]  /*8ac0*/  @!PT LDS RZ, [RZ] ;  /* 0x00000000fffff984 */ /* 0x000fe20000000800 */
[----:B------:R-:W-:Y:S01]  /*8ad0*/  @!PT LDS RZ, [RZ] ;  /* 0x00000000fffff984 */ /* 0x000fe20000000800 */
[----:B------:R-:W-:Y:S01]  /*8ae0*/  @!PT LDS RZ, [RZ] ;  /* 0x00000000fffff984 */ /* 0x000fe20000000800 */
[----:B------:R-:W-:Y:S01]  /*8af0*/  @!PT LDS RZ, [RZ] ;  /* 0x00000000fffff984 */ /* 0x000fe20000000800 */
[----:B------:R5:W-:Y:S06]  /*8b00*/  MEMBAR.ALL.CTA ;  /* 0x0000000000007992 */ /* 0x000bec0000008000 */
[----:B-----5:R-:W5:Y:S02]  /*8b10*/  FENCE.VIEW.ASYNC.S ;  /* 0x00000000000073c6 */ /* 0x020f640000000000 */
[----:B-----5:R-:W-:Y:S06]  /*8b20*/  BAR.SYNC.DEFER_BLOCKING 0x1, 0x80 ;  /* 0x0042000000007b1d */ /* 0x020fec0000010000 */
[----:B------:R-:W-:Y:S05]  /*8b30*/  @P1 BRA `(.L_x_62) ;  /* 0x0000000000301947 */ /* 0x000fea0003800000 */
[----:B------:R-:W5:Y:S01]  /*8b40*/  S2UR UR10, SR_CTAID.X ;  /* 0x00000000000a79c3 */ /* 0x000f620000002500 */
        /* <DEDUP_REMOVED lines=8> */
[----:B-----5:R-:W-:-:S09]  /*8bd0*/  USHF.L.U32 UR10, UR10, 0x6, URZ ;  /* 0x000000060a0a7899 */ /* 0x020fd2000800063f */
[----:B------:R1:W-:Y:S02]  /*8be0*/  UTMASTG.4D [UR8], [UR4] ;  /* 0x00000008040073b5 */ /* 0x0003e40008018000 */
[----:B-1----:R0:W-:Y:S02]  /*8bf0*/  UTMACMDFLUSH ;  /* 0x00000000000079b7 */ /* 0x0021e40000000000 */
.L_x_62:
[----:B------:R-:W-:Y:S05]  /*8c00*/  BSYNC B0 ;  /* 0x0000000000007941 */ /* 0x000fea0003800000 */
.L_x_61:
[----:B------:R-:W-:-:S04]  /*8c10*/  DEPBAR.LE SB0, 0x0 ;  /* 0x000080000000791a */ /* 0x000fc80000000000 */
[----:B------:R-:W-:Y:S05]  /*8c20*/  EXIT ;  /* 0x000000000000794d */ /* 0x000fea0003800000 */
.L_x_7:
[----:B-1----:R1:W2:Y:S02]  /*8c30*/  SYNCS.PHASECHK.TRANS64.TRYWAIT P2, [R3+URZ+0x24048], R0 ;  /* 0x02404800030075a7 */ /* 0x0022a4000804017f */
[----:B--2---:R-:W-:Y:S05]  /*8c40*/  @!P2 NANOSLEEP.SYNCS 0x989680 ;  /* 0x009896800000a95d */ /* 0x004fea0003900000 */
[----:B------:R-:W2:Y:S02]  /*8c50*/  @!P2 SYNCS.PHASECHK.TRANS64 P2, [R3+URZ+0x24048], R0 ;  /* 0x024048000300a5a7 */ /* 0x000ea4000804007f */
[----:B--2---:R-:W-:Y:S05]  /*8c60*/  @!P2 BRA `(.L_x_7) ;  /* 0xfffffffc00f0a947 */ /* 0x004fea000383ffff */
[----:B------:R-:W-:Y:S05]  /*8c70*/  BRA `(.L_x_63) ;  /* 0xffffff7800987947 */ /* 0x000fea000383ffff */
.L_x_12:
[----:B-1----:R1:W2:Y:S02]  /*8c80*/  SYNCS.PHASECHK.TRANS64.TRYWAIT P1, [R3+URZ+0x24020], R0 ;  /* 0x02402000030075a7 */ /* 0x0022a4000802017f */
[----:B--2---:R-:W-:Y:S05]  /*8c90*/  @!P1 NANOSLEEP.SYNCS 0x989680 ;  /* 0x009896800000995d */ /* 0x004fea0003900000 */
[----:B------:R-:W2:Y:S02]  /*8ca0*/  @!P1 SYNCS.PHASECHK.TRANS64 P1, [R3+URZ+0x24020], R0 ;  /* 0x02402000030095a7 */ /* 0x000ea4000802007f */
[----:B--2---:R-:W-:Y:S05]  /*8cb0*/  @!P1 BRA `(.L_x_12) ;  /* 0xfffffffc00f09947 */ /* 0x004fea000383ffff */
[----:B------:R-:W-:Y:S05]  /*8cc0*/  BRA `(.L_x_64) ;  /* 0xffffff7c00487947 */ /* 0x000fea000383ffff */
.L_x_14:
[----:B-1----:R1:W2:Y:S02]  /*8cd0*/  SYNCS.PHASECHK.TRANS64.TRYWAIT P1, [R0+URZ+0x24020], R3 ;  /* 0x02402003000075a7 */ /* 0x0022a4000802017f */
[----:B--2---:R-:W-:Y:S05]  /*8ce0*/  @!P1 NANOSLEEP.SYNCS 0x989680 ;  /* 0x009896800000995d */ /* 0x004fea0003900000 */
[----:B------:R-:W2:Y:S02]  /*8cf0*/  @!P1 SYNCS.PHASECHK.TRANS64 P1, [R0+URZ+0x24020], R3 ;  /* 0x02402003000095a7 */ /* 0x000ea4000802007f */
[----:B--2---:R-:W-:Y:S05]  /*8d00*/  @!P1 BRA `(.L_x_14) ;  /* 0xfffffffc00f09947 */ /* 0x004fea000383ffff */
[----:B------:R-:W-:Y:S05]  /*8d10*/  BRA `(.L_x_65) ;  /* 0xffffff7c00bc7947 */ /* 0x000fea000383ffff */
.L_x_17:
[----:B-1----:R1:W2:Y:S02]  /*8d20*/  SYNCS.PHASECHK.TRANS64.TRYWAIT P1, [R2+URZ+0x24020], R3 ;  /* 0x02402003020075a7 */ /* 0x0022a4000802017f */
[----:B--2---:R-:W-:Y:S05]  /*8d30*/  @!P1 NANOSLEEP.SYNCS 0x989680 ;  /* 0x009896800000995d */ /* 0x004fea0003900000 */
[----:B------:R-:W2:Y:S02]  /*8d40*/  @!P1 SYNCS.PHASECHK.TRANS64 P1, [R2+URZ+0x24020], R3 ;  /* 0x02402003020095a7 */ /* 0x000ea4000802007f */
[----:B--2---:R-:W-:Y:S05]  /*8d50*/  @!P1 BRA `(.L_x_17) ;  /* 0xfffffffc00f09947 */ /* 0x004fea000383ffff */
[----:B------:R-:W-:Y:S05]  /*8d60*/  BRA `(.L_x_66) ;  /* 0xffffff80004c7947 */ /* 0x000fea000383ffff */
.L_x_19:
[----:B-1----:R1:W2:Y:S02]  /*8d70*/  SYNCS.PHASECHK.TRANS64.TRYWAIT P1, [R3+URZ+0x24020], R0 ;  /* 0x02402000030075a7 */ /* 0x0022a4000802017f */
[----:B--2---:R-:W-:Y:S05]  /*8d80*/  @!P1 NANOSLEEP.SYNCS 0x989680 ;  /* 0x009896800000995d */ /* 0x004fea0003900000 */
[----:B------:R-:W2:Y:S02]  /*8d90*/  @!P1 SYNCS.PHASECHK.TRANS64 P1, [R3+URZ+0x24020], R0 ;  /* 0x02402000030095a7 */ /* 0x000ea4000802007f */
[----:B--2---:R-:W-:Y:S05]  /*8da0*/  @!P1 BRA `(.L_x_19) ;  /* 0xfffffffc00f09947 */ /* 0x004fea000383ffff */
[----:B------:R-:W-:Y:S05]  /*8db0*/  BRA `(.L_x_67) ;  /* 0xffffff8000d87947 */ /* 0x000fea000383ffff */
.L_x_21:
[----:B-1----:R1:W2:Y:S02]  /*8dc0*/  SYNCS.PHASECHK.TRANS64.TRYWAIT P1, [R2+URZ+0x24040], R21 ;  /* 0x02404015020075a7 */ /* 0x0022a4000802017f */
[----:B--2---:R-:W-:Y:S05]  /*8dd0*/  @!P1 NANOSLEEP.SYNCS 0x989680 ;  /* 0x009896800000995d */ /* 0x004fea0003900000 */
[----:B------:R-:W2:Y:S02]  /*8de0*/  @!P1 SYNCS.PHASECHK.TRANS64 P1, [R2+URZ+0x24040], R21 ;  /* 0x02404015020095a7 */ /* 0x000ea4000802007f */
[----:B--2---:R-:W-:Y:S05]  /*8df0*/  @!P1 BRA `(.L_x_21) ;  /* 0xfffffffc00f09947 */ /* 0x004fea000383ffff */
[----:B------:R-:W-:Y:S05]  /*8e00*/  BRA `(.L_x_68) ;  /* 0xffffff84006c7947 */ /* 0x000fea000383ffff */
.L_x_22:
[----:B--2---:R2:W3:Y:S02]  /*8e10*/  SYNCS.PHASECHK.TRANS64.TRYWAIT P1, [R2+URZ+0x24000], R21 ;  /* 0x02400015020075a7 */ /* 0x0044e4000802017f */
[----:B---3--:R-:W-:Y:S05]  /*8e20*/  @!P1 NANOSLEEP.SYNCS 0x989680 ;  /* 0x009896800000995d */ /* 0x008fea0003900000 */
[----:B------:R-:W3:Y:S02]  /*8e30*/  @!P1 SYNCS.PHASECHK.TRANS64 P1, [R2+URZ+0x24000], R21 ;  /* 0x02400015020095a7 */ /* 0x000ee4000802007f */
[----:B---3--:R-:W-:Y:S05]  /*8e40*/  @!P1 BRA `(.L_x_22) ;  /* 0xfffffffc00f09947 */ /* 0x008fea000383ffff */
[----:B------:R-:W-:Y:S05]  /*8e50*/  BRA `(.L_x_69) ;  /* 0xffffff8400647947 */ /* 0x000fea000383ffff */
.L_x_23:
[----:B---3--:R3:W4:Y:S02]  /*8e60*/  SYNCS.PHASECHK.TRANS64.TRYWAIT P6, [R2+URZ+0x24008], R21 ;  /* 0x02400815020075a7 */ /* 0x00872400080c017f */
[----:B----4-:R-:W-:Y:S05]  /*8e70*/  @!P6 NANOSLEEP.SYNCS 0x989680 ;  /* 0x009896800000e95d */ /* 0x010fea0003900000 */
[----:B------:R-:W4:Y:S02]  /*8e80*/  @!P6 SYNCS.PHASECHK.TRANS64 P6, [R2+URZ+0x24008], R21 ;  /* 0x024008150200e5a7 */ /* 0x000f2400080c007f */
[----:B----4-:R-:W-:Y:S05]  /*8e90*/  @!P6 BRA `(.L_x_23) ;  /* 0xfffffffc00f0e947 */ /* 0x010fea000383ffff */
[----:B------:R-:W-:Y:S05]  /*8ea0*/  BRA `(.L_x_70) ;  /* 0xffffff9800047947 */ /* 0x000fea000383ffff */
.L_x_25:
[----:B-1----:R1:W2:Y:S02]  /*8eb0*/  SYNCS.PHASECHK.TRANS64.TRYWAIT P1, [R3+URZ+0x24000], R0 ;  /* 0x02400000030075a7 */ /* 0x0022a4000802017f */
[----:B--2---:R-:W-:Y:S05]  /*8ec0*/  @!P1 NANOSLEEP.SYNCS 0x989680 ;  /* 0x009896800000995d */ /* 0x004fea0003900000 */
[----:B------:R-:W2:Y:S02]  /*8ed0*/  @!P1 SYNCS.PHASECHK.TRANS64 P1, [R3+URZ+0x24000], R0 ;  /* 0x02400000030095a7 */ /* 0x000ea4000802007f */
[----:B--2---:R-:W-:Y:S05]  /*8ee0*/  @!P1 BRA `(.L_x_25) ;  /* 0xfffffffc00f09947 */ /* 0x004fea000383ffff */
[----:B------:R-:W-:Y:S05]  /*8ef0*/  BRA `(.L_x_71) ;  /* 0xffffffac00e87947 */ /* 0x000fea000383ffff */
.L_x_28:
[----:B-1----:R1:W2:Y:S02]  /*8f00*/  SYNCS.PHASECHK.TRANS64.TRYWAIT P2, [R0+URZ+0x24020], R3 ;  /* 0x02402003000075a7 */ /* 0x0022a4000804017f */
[----:B--2---:R-:W-:Y:S05]  /*8f10*/  @!P2 NANOSLEEP.SYNCS 0x989680 ;  /* 0x009896800000a95d */ /* 0x004fea0003900000 */
[----:B------:R-:W2:Y:S02]  /*8f20*/  @!P2 SYNCS.PHASECHK.TRANS64 P2, [R0+URZ+0x24020], R3 ;  /* 0x024020030000a5a7 */ /* 0x000ea4000804007f */
[----:B--2---:R-:W-:Y:S05]  /*8f30*/  @!P2 BRA `(.L_x_28) ;  /* 0xfffffffc00f0a947 */ /* 0x004fea000383ffff */
[----:B------:R-:W-:Y:S05]  /*8f40*/  BRA `(.L_x_72) ;  /* 0xffffffb000dc7947 */ /* 0x000fea000383ffff */
.L_x_31:
[----:B-1----:R1:W2:Y:S02]  /*8f50*/  SYNCS.PHASECHK.TRANS64.TRYWAIT P4, [R155+URZ+0x24000], R152 ;  /* 0x024000989b0075a7 */ /* 0x0022a4000808017f */
[----:B--2---:R-:W-:Y:S05]  /*8f60*/  @!P4 NANOSLEEP.SYNCS 0x989680 ;  /* 0x009896800000c95d */ /* 0x004fea0003900000 */
[----:B------:R-:W2:Y:S02]  /*8f70*/  @!P4 SYNCS.PHASECHK.TRANS64 P4, [R155+URZ+0x24000], R152 ;  /* 0x024000989b00c5a7 */ /* 0x000ea4000808007f */
[----:B--2---:R-:W-:Y:S05]  /*8f80*/  @!P4 BRA `(.L_x_31) ;  /* 0xfffffffc00f0c947 */ /* 0x004fea000383ffff */
[----:B------:R-:W-:Y:S05]  /*8f90*/  BRA `(.L_x_73) ;  /* 0xffffffb800f87947 */ /* 0x000fea000383ffff */
.L_x_35:
[----:B-1----:R1:W2:Y:S02]  /*8fa0*/  SYNCS.PHASECHK.TRANS64.TRYWAIT P1, [R10+URZ+0x24020], R19 ;  /* 0x024020130a0075a7 */ /* 0x0022a4000802017f */
[----:B--2---:R-:W-:Y:S05]  /*8fb0*/  @!P1 NANOSLEEP.SYNCS 0x989680 ;  /* 0x009896800000995d */ /* 0x004fea0003900000 */
[----:B------:R-:W2:Y:S02]  /*8fc0*/  @!P1 SYNCS.PHASECHK.TRANS64 P1, [R10+URZ+0x24020], R19 ;  /* 0x024020130a0095a7 */ /* 0x000ea4000802007f */
[----:B--2---:R-:W-:Y:S05]  /*8fd0*/  @!P1 BRA `(.L_x_35) ;  /* 0xfffffffc00f09947 */ /* 0x004fea000383ffff */
[----:B------:R-:W-:Y:S05]  /*8fe0*/  BRA `(.L_x_74) ;  /* 0xffffffdc007c7947 */ /* 0x000fea000383ffff */
        .weak           $__internal_0_$__cuda_sm20_rcp_rn_f32_slowpath
        .type           $__internal_0_$__cuda_sm20_rcp_rn_f32_slowpath,@function
        .size           $__internal_0_$__cuda_sm20_rcp_rn_f32_slowpath,(.L_x_80 - $__internal_0_$__cuda_sm20_rcp_rn_f32_slowpath)
$__internal_0_$__cuda_sm20_rcp_rn_f32_slowpath:
[----:B------:R-:W-:Y:S01]  /*8ff0*/  SHF.L.U32 R4, R5, 0x1, RZ ;  /* 0x0000000105047819 */ /* 0x000fe200000006ff */
[----:B------:R-:W-:Y:S03]  /*9000*/  BSSY B2, `(.L_x_75) ;  /* 0x0000030000027945 */ /* 0x000fe60003800000 */
[----:B------:R-:W-:-:S04]  /*9010*/  SHF.R.U32.HI R20, RZ, 0x18, R4 ;  /* 0x00000018ff147819 */ /* 0x000fc80000011604 */
[----:B------:R-:W-:-:S13]  /*9020*/  ISETP.NE.U32.AND P0, PT, R20, RZ, PT ;  /* 0x000000ff1400720c */ /* 0x000fda0003f05070 */
[----:B------:R-:W-:Y:S05]  /*9030*/  @P0 BRA `(.L_x_76) ;  /* 0x0000000000280947 */ /* 0x000fea0003800000 */
[----:B------:R-:W-:-:S04]  /*9040*/  SHF.L.U32 R4, R5, 0x1, RZ ;  /* 0x0000000105047819 */ /* 0x000fc800000006ff */
[----:B------:R-:W-:-:S13]  /*9050*/  ISETP.NE.AND P0, PT, R4, RZ, PT ;  /* 0x000000ff0400720c */ /* 0x000fda0003f05270 */
[----:B------:R-:W-:Y:S01]  /*9060*/  @P0 FFMA R12, R5, 1.84467440737095516160e+19, RZ ;  /* 0x5f800000050c0823 */ /* 0x000fe200000000ff */
[----:B------:R-:W-:Y:S08]  /*9070*/  @!P0 MUFU.RCP R10, R5 ;  /* 0x00000005000a8308 */ /* 0x000ff00000001000 */
[----:B------:R-:W1:Y:S02]  /*9080*/  @P0 MUFU.RCP R13, R12 ;  /* 0x0000000c000d0308 */ /* 0x000e640000001000 */
[----:B-1----:R-:W-:-:S04]  /*9090*/  @P0 FFMA R4, R12, R13, -1 ;  /* 0xbf8000000c040423 */ /* 0x002fc8000000000d */
[----:B------:R-:W-:-:S04]  /*90a0*/  @P0 FADD.FTZ R4, -R4, -RZ ;  /* 0x800000ff04040221 */ /* 0x000fc80000010100 */
[----:B------:R-:W-:-:S04]  /*90b0*/  @P0 FFMA R4, R13, R4, R13 ;  /* 0x000000040d040223 */ /* 0x000fc8000000000d */
[----:B------:R-:W-:Y:S01]  /*90c0*/  @P0 FFMA R10, R4, 1.84467440737095516160e+19, RZ ;  /* 0x5f800000040a0823 */ /* 0x000fe200000000ff */
[----:B------:R-:W-:Y:S06]  /*90d0*/  BRA `(.L_x_77) ;  /* 0x0000000000887947 */ /* 0x000fec0003800000 */
.L_x_76:
[----:B------:R-:W-:-:S04]  /*90e0*/  IADD3 R22, R20, -0xfd, RZ ;  /* 0xffffff0314167810 */ /* 0x000fc80007ffe0ff */
[----:B------:R-:W-:-:S13]  /*90f0*/  ISETP.GT.U32.AND P0, PT, R22, 0x1, PT ;  /* 0x000000011600780c */ /* 0x000fda0003f04070 */
[----:B------:R-:W-:Y:S05]  /*9100*/  @P0 BRA `(.L_x_78) ;  /* 0x0000000000780947 */ /* 0x000fea0003800000 */
[----:B------:R-:W-:Y:S02]  /*9110*/  LOP3.LUT R4, R5, 0x7fffff, RZ, 0xc0, !PT ;  /* 0x007fffff05047812 */ /* 0x000fe400078ec0ff */
[----:B------:R-:W-:Y:S02]  /*9120*/  MOV R15, 0x3 ;  /* 0x00000003000f7802 */ /* 0x000fe40000000f00 */
[----:B------:R-:W-:Y:S02]  /*9130*/  LOP3.LUT R4, R4, 0x3f800000, RZ, 0xfc, !PT ;  /* 0x3f80000004047812 */ /* 0x000fe400078efcff */
[----:B------:R-:W-:Y:S02]  /*9140*/  SHF.L.U32 R15, R15, R22, RZ ;  /* 0x000000160f0f7219 */ /* 0x000fe400000006ff */
[----:B------:R-:W1:Y:S02]  /*9150*/  MUFU.RCP R13, R4 ;  /* 0x00000004000d7308 */ /* 0x000e640000001000 */
[----:B-1----:R-:W-:-:S04]  /*9160*/  FFMA R10, R4, R13, -1 ;  /* 0xbf800000040a7423 */ /* 0x002fc8000000000d */
[----:B------:R-:W-:-:S04]  /*9170*/  FADD.FTZ R10, -R10, -RZ ;  /* 0x800000ff0a0a7221 */ /* 0x000fc80000010100 */
[CCC-:B------:R-:W-:Y:S01]  /*9180*/  FFMA.RM R12, R13.reuse, R10.reuse, R13.reuse ;  /* 0x0000000a0d0c7223 */ /* 0x1c0fe2000000400d */
[----:B------:R-:W-:-:S04]  /*9190*/  FFMA.RP R13, R13, R10, R13 ;  /* 0x0000000a0d0d7223 */ /* 0x000fc8000000800d */
[C---:B------:R-:W-:Y:S02]  /*91a0*/  LOP3.LUT R10, R12.reuse, 0x7fffff, RZ, 0xc0, !PT ;  /* 0x007fffff0c0a7812 */ /* 0x040fe400078ec0ff */
[----:B------:R-:W-:Y:S02]  /*91b0*/  FSETP.NEU.FTZ.AND P0, PT, R12, R13, PT ;  /* 0x0000000d0c00720b */ /* 0x000fe40003f1d000 */
[----:B------:R-:W-:Y:S02]  /*91c0*/  LOP3.LUT R10, R10, 0x800000, RZ, 0xfc, !PT ;  /* 0x008000000a0a7812 */ /* 0x000fe400078efcff */
[----:B------:R-:W-:Y:S02]  /*91d0*/  SEL R12, RZ, 0xffffffff, !P0 ;  /* 0xffffffffff0c7807 */ /* 0x000fe40004000000 */
[----:B------:R-:W-:Y:S02]  /*91e0*/  LOP3.LUT R15, R15, R10, RZ, 0xc0, !PT ;  /* 0x0000000a0f0f7212 */ /* 0x000fe400078ec0ff */
[----:B------:R-:W-:-:S02]  /*91f0*/  IADD3 R13, -R12, RZ, RZ ;  /* 0x000000ff0c0d7210 */ /* 0x000fc40007ffe1ff */
[-C--:B------:R-:W-:Y:S02]  /*9200*/  SHF.R.U32.HI R15, RZ, R22.reuse, R15 ;  /* 0x00000016ff0f7219 */ /* 0x080fe4000001160f */
[----:B------:R-:W-:Y:S02]  /*9210*/  LOP3.LUT P1, RZ, R13, R22, R10, 0xf8, !PT ;  /* 0x000000160dff7212 */ /* 0x000fe4000782f80a */
[C---:B------:R-:W-:Y:S02]  /*9220*/  LOP3.LUT P0, RZ, R15.reuse, 0x1, RZ, 0xc0, !PT ;  /* 0x000000010fff7812 */ /* 0x040fe4000780c0ff */
[----:B------:R-:W-:Y:S02]  /*9230*/  LOP3.LUT P2, RZ, R15, 0x2, RZ, 0xc0, !PT ;  /* 0x000000020fff7812 */ /* 0x000fe4000784c0ff */
[----:B------:R-:W-:Y:S02]  /*9240*/  IADD3 R13, R20, -0xfc, RZ ;  /* 0xffffff04140d7810 */ /* 0x000fe40007ffe0ff */
[----:B------:R-:W-:-:S02]  /*9250*/  PLOP3.LUT P0, PT, P0, P1, P2, 0xe0, 0x0 ;  /* 0x000000000000781c */ /* 0x000fc40000703c20 */
[----:B------:R-:W-:Y:S02]  /*9260*/  LOP3.LUT P1, RZ, R5, 0x7fffff, RZ, 0xc0, !PT ;  /* 0x007fffff05ff7812 */ /* 0x000fe4000782c0ff */
[----:B------:R-:W-:Y:S02]  /*9270*/  SEL R4, RZ, 0x1, !P0 ;  /* 0x00000001ff047807 */ /* 0x000fe40004000000 */
[----:B------:R-:W-:Y:S02]  /*9280*/  SHF.R.U32.HI R10, RZ, R13, R10 ;  /* 0x0000000dff0a7219 */ /* 0x000fe4000001160a */
[----:B------:R-:W-:-:S04]  /*9290*/  IADD3 R4, -R4, RZ, RZ ;  /* 0x000000ff04047210 */ /* 0x000fc80007ffe1ff */
[----:B------:R-:W-:-:S13]  /*92a0*/  ISETP.GE.AND P0, PT, R4, RZ, PT ;  /* 0x000000ff0400720c */ /* 0x000fda0003f06270 */
[----:B------:R-:W-:-:S04]  /*92b0*/  @!P0 IADD3 R10, R10, 0x1, RZ ;  /* 0x000000010a0a8810 */ /* 0x000fc80007ffe0ff */
[----:B------:R-:W-:-:S04]  /*92c0*/  @!P1 SHF.L.U32 R10, R10, 0x1, RZ ;  /* 0x000000010a0a9819 */ /* 0x000fc800000006ff */
[----:B------:R-:W-:Y:S01]  /*92d0*/  LOP3.LUT R10, R10, 0x80000000, R5, 0xf8, !PT ;  /* 0x800000000a0a7812 */ /* 0x000fe200078ef805 */
[----:B------:R-:W-:Y:S06]  /*92e0*/  BRA `(.L_x_77) ;  /* 0x0000000000047947 */ /* 0x000fec0003800000 */
.L_x_78:
[----:B------:R1:W2:Y:S02]  /*92f0*/  MUFU.RCP R10, R5 ;  /* 0x00000005000a7308 */ /* 0x0002a40000001000 */
.L_x_77:
[----:B------:R-:W-:Y:S05]  /*9300*/  BSYNC B2 ;  /* 0x0000000000027941 */ /* 0x000fea0003800000 */
.L_x_75:
[----:B------:R-:W-:Y:S02]  /*9310*/  MOV R4, R14 ;  /* 0x0000000e00047202 */ /* 0x000fe40000000f00 */
[----:B-1----:R-:W-:-:S04]  /*9320*/  MOV R5, 0x0 ;  /* 0x0000000000057802 */ /* 0x002fc80000000f00 */
[----:B--2---:R-:W-:Y:S05]  /*9330*/  RET.REL.NODEC R4 `(_ZN7cutlass13device_kernelINS_4fmha6kernel13FmhaKernelTmaINS1_10collective15FmhaMainloopTmaINS_6half_tEfN4cute5tupleIJNS7_1CILi64EEENS9_ILi128EEESB_EEENS4_13DefaultFusionEJEEENS4_15FmhaFwdEpilogueIS6_fSC_EEJEEEEEvNT_6ParamsE) ;  /* 0xffffff6c04307950 */ /* 0x004fea0003c3ffff */
.L_x_79:
[----:B------:R-:W-:-:S00]  /*9340*/  BRA `(.L_x_79) ;  /* 0xfffffffc00fc7947 */ /* 0x000fc0000383ffff */
[----:B------:R-:W-:-:S00]  /*9350*/  NOP ;  /* 0x0000000000007918 */ /* 0x000fc00000000000 */
        /* <DEDUP_REMOVED lines=10> */
.L_x_80:


//--------------------- .nv.global.init           --------------------------
	.section	.nv.global.init,"aw",@progbits
.nv.global.init:
	.type		$str$23,@object
	.size		$str$23,($str$24 - $str$23)
$str$23:
        /*0000*/ 	.byte	0x28, 0x61, 0x64, 0x64, 0x72, 0x65, 0x73, 0x73, 0x20, 0x26, 0x20, 0x6d, 0x61, 0x73, 0x6b, 0x29
        /*0010*/ 	.byte	0x20, 0x3d, 0x3d, 0x20, 0x30, 0x00
	.type		$str$24,@object
	.size		$str$24,(__unnamed_1 - $str$24)
$str$24:
        /*0016*/ 	.byte	0x2f, 0x74, 0x6d, 0x70, 0x2f, 0x63, 0x75, 0x74, 0x6c, 0x61, 0x73, 0x73, 0x5f, 0x73, 0x77, 0x65
        /*0026*/ 	.byte	0x65, 0x70, 0x5f, 0x73, 0x72, 0x63, 0x2f, 0x69, 0x6e, 0x63, 0x6c, 0x75, 0x64, 0x65, 0x2f, 0x63
        /*0036*/ 	.byte	0x75, 0x74, 0x65, 0x2f, 0x70, 0x6f, 0x69, 0x6e, 0x74, 0x65, 0x72, 0x5f, 0x66, 0x6c, 0x61, 0x67
        /*0046*/ 	.byte	0x67, 0x65, 0x64, 0x2e, 0x68, 0x70, 0x70, 0x00
	.type		__unnamed_1,@object
	.size		__unnamed_1,(__unnamed_2 - __unnamed_1)
__unnamed_1:
        /*004e*/ 	.byte	0x61, 0x75, 0x74, 0x6f, 0x20, 0x63, 0x75, 0x74, 0x65, 0x3a, 0x3a, 0x61, 0x73, 0x5f, 0x70, 0x6f
        /* <DEDUP_REMOVED lines=27> */
        /*020e*/ 	.byte	0x3e, 0x3e, 0x3e, 0x3e, 0x3e, 0x5d, 0x00
	.type		__unnamed_2,@object
	.size		__unnamed_2,(.L_1 - __unnamed_2)
__unnamed_2:
        /* <DEDUP_REMOVED lines=29> */
.L_1:


//--------------------- .nv.shared._ZN7cutlass13device_kernelINS_4fmha6kernel13FmhaKernelTmaINS1_10collective15FmhaMainloopTmaINS_6half_tEfN4cute5tupleIJNS7_1CILi64EEENS9_ILi128EEESB_EEENS4_13DefaultFusionEJEEENS4_15FmhaFwdEpilogueIS6_fSC_EEJEEEEEvNT_6ParamsE --------------------------
	.section	.nv.shared._ZN7cutlass13device_kernelINS_4fmha6kernel13FmhaKernelTmaINS1_10collective15FmhaMainloopTmaINS_6half_tEfN4cute5tupleIJNS7_1CILi64EEENS9_ILi128EEESB_EEENS4_13DefaultFusionEJEEENS4_15FmhaFwdEpilogueIS6_fSC_EEJEEEEEvNT_6ParamsE,"aw",@nobits
	.sectionflags	@""
	.align	16
	.zero		1024


//--------------------- .nv.shared.reserved.0     --------------------------
	.section	.nv.shared.reserved.0,"aw",@nobits
	.weak		__nv_reservedSMEM_offset_0_alias
	.size		__nv_reservedSMEM_offset_0_alias, 0, 0
	.other		__nv_reservedSMEM_offset_0_alias,@"STO_CUDA_RESERVED_SHARED STV_DEFAULT"
__nv_reservedSMEM_offset_0_alias:
	.zero		0


//--------------------- .nv.global                --------------------------
	.section	.nv.global,"aw",@nobits
.nv.global:
	.type		_ZN39_INTERNAL_eeffbda0_4_k_cu_bce24280_27884cute1_E,@object
	.size		_ZN39_INTERNAL_eeffbda0_4_k_cu_bce24280_27884cute1_E,(_ZN39_INTERNAL_eeffbda0_4_k_cu_bce24280_27884cuda3std3__45__cpo6cbeginE - _ZN39_INTERNAL_eeffbda0_4_k_cu_bce24280_27884cute1_E)
_ZN39_INTERNAL_eeffbda0_4_k_cu_bce24280_27884cute1_E:
	.zero		1
	.type		_ZN39_INTERNAL_eeffbda0_4_k_cu_bce24280_27884cuda3std3__45__cpo6cbeginE,@object
	.size		_ZN39_INTERNAL_eeffbda0_4_k_cu_bce24280_27884cuda3std3__45__cpo6cbeginE,(_ZN39_INTERNAL_eeffbda0_4_k_cu_bce24280_27884cuda3std3__48in_placeE - _ZN39_INTERNAL_eeffbda0_4_k_cu_bce24280_27884cuda3std3__45__cpo6cbeginE)
_ZN39_INTERNAL_eeffbda0_4_k_cu_bce24280_27884cuda3std3__45__cpo6cbeginE:
	.zero		1
	.type		_ZN39_INTERNAL_eeffbda0_4_k_cu_bce24280_27884cuda3std3__48in_placeE,@object
	.size		_ZN39_INTERNAL_eeffbda0_4_k_cu_bce24280_27884cuda3std3__48in_placeE,(_ZN39_INTERNAL_eeffbda0_4_k_cu_bce24280_27884cuda3std6ranges3__45__cpo9iter_moveE - _ZN39_INTERNAL_eeffbda0_4_k_cu_bce24280_27884cuda3std3__48in_placeE)
_ZN39_INTERNAL_eeffbda0_4_k_cu_bce24280_27884cuda3std3__48in_placeE:
	.zero		1
	.type		_ZN39_INTERNAL_eeffbda0_4_k_cu_bce24280_27884cuda3std6ranges3__45__cpo9iter_moveE,@object
	.size		_ZN39_INTERNAL_eeffbda0_4_k_cu_bce24280_27884cuda3std6ranges3__45__cpo9iter_moveE,(_ZN39_INTERNAL_eeffbda0_4_k_cu_bce24280_27884cuda3std3__45__cpo5beginE - _ZN39_INTERNAL_eeffbda0_4_k_cu_bce24280_27884cuda3std6ranges3__45__cpo9iter_moveE)
_ZN39_INTERNAL_eeffbda0_4_k_cu_bce24280_27884cuda3std6ranges3__45__cpo9iter_moveE:
	.zero		1
	.type		_ZN39_INTERNAL_eeffbda0_4_k_cu_bce24280_27884cuda3std3__45__cpo5beginE,@object
	.size		_ZN39_INTERNAL_eeffbda0_4_k_cu_bce24280_27884cuda3std3__45__cpo5beginE,(_ZN39_INTERNAL_eeffbda0_4_k_cu_bce24280_27884cuda3std3__441_GLOBAL__N__eeffbda0_4_k_cu_bce24280_27886ignoreE - _ZN39_INTERNAL_eeffbda0_4_k_cu_bce24280_27884cuda3std3__45__cpo5beginE)
_ZN39_INTERNAL_eeffbda0_4_k_cu_bce24280_27884cuda3std3__45__cpo5beginE:
	.zero		1
	.type		_ZN39_INTERNAL_eeffbda0_4_k_cu_bce24280_27884cuda3std3__441_GLOBAL__N__eeffbda0_4_k_cu_bce24280_27886ignoreE,@object
	.size		_ZN39_INTERNAL_eeffbda0_4_k_cu_bce24280_27884cuda3std3__441_GLOBAL__N__eeffbda0_4_k_cu_bce24280_27886ignoreE,(_ZN39_INTERNAL_eeffbda0_4_k_cu_bce24280_27884cute7productE - _ZN39_INTERNAL_eeffbda0_4_k_cu_bce24280_27884cuda3std3__441_GLOBAL__N__eeffbda0_4_k_cu_bce24280_27886ignoreE)
_ZN39_INTERNAL_eeffbda0_4_k_cu_bce24280_27884cuda3std3__441_GLOBAL__N__eeffbda0_4_k_cu_bce24280_27886ignoreE:
	.zero		1
	.type		_ZN39_INTERNAL_eeffbda0_4_k_cu_bce24280_27884cute7productE,@object
	.size		_ZN39_INTERNAL_eeffbda0_4_k_cu_bce24280_27884cute7productE,(_ZN39_INTERNAL_eeffbda0_4_k_cu_bce24280_27884cuda3std3__45__cpo3endE - _ZN39_INTERNAL_eeffbda0_4_k_cu_bce24280_27884cute7productE)
_ZN39_INTERNAL_eeffbda0_4_k_cu_bce24280_27884cute7productE:
	.zero		1
	.type		_ZN39_INTERNAL_eeffbda0_4_k_cu_bce24280_27884cuda3std3__45__cpo3endE,@object
	.size		_ZN39_INTERNAL_eeffbda0_4_k_cu_bce24280_27884cuda3std3__45__cpo3endE,(_ZN39_INTERNAL_eeffbda0_4_k_cu_bce24280_27884cuda3std3__419piecewise_constructE - _ZN39_INTERNAL_eeffbda0_4_k_cu_bce24280_27884cuda3std3__45__cpo3endE)
_ZN39_INTERNAL_eeffbda0_4_k_cu_bce24280_27884cuda3std3__45__cpo3endE:
	.zero		1
	.type		_ZN39_INTERNAL_eeffbda0_4_k_cu_bce24280_27884cuda3std3__419piecewise_constructE,@object
	.size		_ZN39_INTERNAL_eeffbda0_4_k_cu_bce24280_27884cuda3std3__419piecewise_constructE,(_ZN39_INTERNAL_eeffbda0_4_k_cu_bce24280_27884cuda3std3__45__cpo4cendE - _ZN39_INTERNAL_eeffbda0_4_k_cu_bce24280_27884cuda3std3__419piecewise_constructE)
_ZN39_INTERNAL_eeffbda0_4_k_cu_bce24280_27884cuda3std3__419piecewise_constructE:
	.zero		1
	.type		_ZN39_INTERNAL_eeffbda0_4_k_cu_bce24280_27884cuda3std3__45__cpo4cendE,@object
	.size		_ZN39_INTERNAL_eeffbda0_4_k_cu_bce24280_27884cuda3std3__45__cpo4cendE,(_ZN39_INTERNAL_eeffbda0_4_k_cu_bce24280_27884cuda3std6ranges3__45__cpo4swapE - _ZN39_INTERNAL_eeffbda0_4_k_cu_bce24280_27884cuda3std3__45__cpo4cendE)
_ZN39_INTERNAL_eeffbda0_4_k_cu_bce24280_27884cuda3std3__45__cpo4cendE:
	.zero		1
	.type		_ZN39_INTERNAL_eeffbda0_4_k_cu_bce24280_27884cuda3std6ranges3__45__cpo4swapE,@object
	.size		_ZN39_INTERNAL_eeffbda0_4_k_cu_bce24280_27884cuda3std6ranges3__45__cpo4swapE,(.L_9 - _ZN39_INTERNAL_eeffbda0_4_k_cu_bce24280_27884cuda3std6ranges3__45__cpo4swapE)
_ZN39_INTERNAL_eeffbda0_4_k_cu_bce24280_27884cuda3std6ranges3__45__cpo4swapE:
	.zero		1
.L_9:


//--------------------- .nv.constant0._ZN7cutlass13device_kernelINS_4fmha6kernel13FmhaKernelTmaINS1_10collective15FmhaMainloopTmaINS_6half_tEfN4cute5tupleIJNS7_1CILi64EEENS9_ILi128EEESB_EEENS4_13DefaultFusionEJEEENS4_15FmhaFwdEpilogueIS6_fSC_EEJEEEEEvNT_6ParamsE --------------------------
	.section	.nv.constant0._ZN7cutlass13device_kernelINS_4fmha6kernel13FmhaKernelTmaINS1_10collective15FmhaMainloopTmaINS_6half_tEfN4cute5tupleIJNS7_1CILi64EEENS9_ILi128EEESB_EEENS4_13DefaultFusionEJEEENS4_15FmhaFwdEpilogueIS6_fSC_EEJEEEEEvNT_6ParamsE,"a",@progbits
	.sectionflags	@""
	.align	4
.nv.constant0._ZN7cutlass13device_kernelINS_4fmha6kernel13FmhaKernelTmaINS1_10collective15FmhaMainloopTmaINS_6half_tEfN4cute5tupleIJNS7_1CILi64EEENS9_ILi128EEESB_EEENS4_13DefaultFusionEJEEENS4_15FmhaFwdEpilogueIS6_fSC_EEJEEEEEvNT_6ParamsE:
	.zero		2688


//--------------------- SYMBOLS --------------------------

	.type		.nv.reservedSmem.offset0,@object
	.size		.nv.reservedSmem.offset0,0x4
	.type		__assertfail,@function
